	.target	sm_100a

	.elftype	@"ET_EXEC"


//--------------------- .note.nv.tkinfo           --------------------------
	.section	.note.nv.tkinfo,"",@"SHT_NOTE"
	.sectionflags	@"SHF_NOTE_NV_TKINFO"
	.tkinfo
        /*0018*/ 	.word	0x00000002
        /*0030*/ 	.string	""
        /*0030*/ 	.string	"ptxas"
        /*0030*/ 	.string	"Cuda compilation tools, release 13.0, V13.0.88"
        /*0030*/ 	.string	"Build cuda_13.0.r13.0/compiler.36424714_0"
        /*0030*/ 	.string	"-arch sm_100a -m 64 "



//--------------------- .note.nv.cuinfo           --------------------------
	.section	.note.nv.cuinfo,"",@"SHT_NOTE"
	.sectionflags	@"SHF_NOTE_NV_CUINFO"
        /*0018*/ 	.short	0x0002
        /*001a*/ 	.short	0x0064
        /*001c*/ 	.short	0x0082
	.zero		2


//--------------------- .nv.info                  --------------------------
	.section	.nv.info,"",@"SHT_CUDA_INFO"
	.align	4


	//----- nvinfo : EIATTR_REGCOUNT
	.align		4
        /*0000*/ 	.byte	0x04, 0x2f
        /*0002*/ 	.short	(.L_19 - .L_18)
	.align		4
.L_18:
        /*0004*/ 	.word	index@(_ZN7cutlass13device_kernelINS_4gemm6kernel13GemmUniversalIN4cute5tupleIJiiiiEEENS1_10collective13CollectiveMmaINS1_46MainloopSm100TmaUmmaWarpSpecializedBlockScaledILi6ELi2ELi2ENS5_IJNS4_1CILi4EEESB_NSA_ILi1EEEEEEEENS5_IJNSA_ILi256EEENSA_ILi128EEESF_EEENS5_IJNS_12float_e2m1_tENS_13float_ue4m3_tEEEENS5_IJNS5_IJlSC_lEEENS4_6LayoutINS5_IJNS5_IJNS5_IJNSA_ILi32EEESB_EEEiEEENS5_IJNS5_IJNSA_ILi16EEESB_EEEiEEENS5_IJSC_iEEEEEENS5_IJSS_NS5_IJNS5_IJNSA_ILi0EEESC_EEENSA_ILi512EEEEEENS5_IJSV_iEEEEEEEEEEESK_S12_NS4_8TiledMMAINS4_8MMA_AtomIJNS4_23SM100_MMA_MXF4_2x1SM_SSISI_SI_fSJ_Li256ELi128ELi16ELNS4_4UMMA5MajorE0ELS17_0ELNS16_7ScaleInE0ELS18_0EEEEEENSM_INS5_IJSC_SC_SC_EEENS5_IJSV_SV_SV_EEEEENS5_IJNS4_10UnderscoreES1E_S1E_EEEEENS5_IJNS4_28SM100_TMA_2SM_LOAD_MULTICASTES1H_EEENS5_IJNS4_14ComposedLayoutINS4_7SwizzleILi3ELi4ELi3EEENS4_18smem_ptr_flag_bitsILi4EEENSM_INS5_IJNSA_ILi8EEESF_EEENS5_IJSF_SC_EEEEEEENSM_INS5_IJNS5_IJNS5_IJSO_SC_EEESR_EEESC_NS5_IJSC_SB_EEEEEENS5_IJNS5_IJNS5_IJSR_SX_EEESW_EEESV_NS5_IJSB_SX_EEEEEEEEEEEvNS4_8identityES1I_S22_vS23_EENS_8epilogue10collective18CollectiveEpilogueINS25_23Sm100TmaWarpSpecializedILi4ELi2ELi32ELb1ELb0EEEJNS5_IJSG_SG_SF_EEENS5_IJNSM_ISG_SC_EENSM_ISN_SC_EEEEENS_10bfloat16_tESL_S2E_SL_NS25_6fusion15FusionCallbacksIS29_NS2F_17LinearCombinationIS2E_fS2E_fLNS_15FloatRoundStyleE2EEES2A_S2D_JEEENS4_5SM1004TMEM4LOAD26SM100_TMEM_LOAD_32dp32b32xENS4_13SM90_TMA_LOADENS1J_INS1K_ILi2ELi4ELi3EEENS1M_ILi16EEENSM_INS5_IJS1O_SN_EEENS5_IJSN_SC_EEEEEEENS4_39AutoVectorizingCopyWithAssumedAlignmentILi128EEENS4_14SM90_TMA_STOREES2V_S2X_S2X_EEEvvEEEEvNT_6ParamsE)
        /*0008*/ 	.word	0x0000007a


	//----- nvinfo : EIATTR_FRAME_SIZE
	.align		4
.L_19:
        /*000c*/ 	.byte	0x04, 0x11
        /*000e*/ 	.short	(.L_21 - .L_20)
	.align		4
.L_20:
        /*0010*/ 	.word	index@($__internal_2_$__cuda_sm10x_tcgen05_guardrail_trap_unallocated_columns_being_dealloced)
        /*0014*/ 	.word	0x00000000


	//----- nvinfo : EIATTR_FRAME_SIZE
	.align		4
.L_21:
        /*0018*/ 	.byte	0x04, 0x11
        /*001a*/ 	.short	(.L_23 - .L_22)
	.align		4
.L_22:
        /*001c*/ 	.word	index@($__internal_1_$__cuda_sm10x_tcgen05_guardrail_trap_phase_invalid_during_alloc)
        /*0020*/ 	.word	0x00000000


	//----- nvinfo : EIATTR_FRAME_SIZE
	.align		4
.L_23:
        /*0024*/ 	.byte	0x04, 0x11
        /*0026*/ 	.short	(.L_25 - .L_24)
	.align		4
.L_24:
        /*0028*/ 	.word	index@($__internal_0_$__cuda_sm10x_tcgen05_guardrail_trap_col_being_dealloced_not_returned_by_alloc)
        /*002c*/ 	.word	0x00000000


	//----- nvinfo : EIATTR_FRAME_SIZE
	.align		4
.L_25:
        /*0030*/ 	.byte	0x04, 0x11
        /*0032*/ 	.short	(.L_27 - .L_26)
	.align		4
.L_26:
        /*0034*/ 	.word	index@(_ZN7cutlass13device_kernelINS_4gemm6kernel13GemmUniversalIN4cute5tupleIJiiiiEEENS1_10collective13CollectiveMmaINS1_46MainloopSm100TmaUmmaWarpSpecializedBlockScaledILi6ELi2ELi2ENS5_IJNS4_1CILi4EEESB_NSA_ILi1EEEEEEEENS5_IJNSA_ILi256EEENSA_ILi128EEESF_EEENS5_IJNS_12float_e2m1_tENS_13float_ue4m3_tEEEENS5_IJNS5_IJlSC_lEEENS4_6LayoutINS5_IJNS5_IJNS5_IJNSA_ILi32EEESB_EEEiEEENS5_IJNS5_IJNSA_ILi16EEESB_EEEiEEENS5_IJSC_iEEEEEENS5_IJSS_NS5_IJNS5_IJNSA_ILi0EEESC_EEENSA_ILi512EEEEEENS5_IJSV_iEEEEEEEEEEESK_S12_NS4_8TiledMMAINS4_8MMA_AtomIJNS4_23SM100_MMA_MXF4_2x1SM_SSISI_SI_fSJ_Li256ELi128ELi16ELNS4_4UMMA5MajorE0ELS17_0ELNS16_7ScaleInE0ELS18_0EEEEEENSM_INS5_IJSC_SC_SC_EEENS5_IJSV_SV_SV_EEEEENS5_IJNS4_10UnderscoreES1E_S1E_EEEEENS5_IJNS4_28SM100_TMA_2SM_LOAD_MULTICASTES1H_EEENS5_IJNS4_14ComposedLayoutINS4_7SwizzleILi3ELi4ELi3EEENS4_18smem_ptr_flag_bitsILi4EEENSM_INS5_IJNSA_ILi8EEESF_EEENS5_IJSF_SC_EEEEEEENSM_INS5_IJNS5_IJNS5_IJSO_SC_EEESR_EEESC_NS5_IJSC_SB_EEEEEENS5_IJNS5_IJNS5_IJSR_SX_EEESW_EEESV_NS5_IJSB_SX_EEEEEEEEEEEvNS4_8identityES1I_S22_vS23_EENS_8epilogue10collective18CollectiveEpilogueINS25_23Sm100TmaWarpSpecializedILi4ELi2ELi32ELb1ELb0EEEJNS5_IJSG_SG_SF_EEENS5_IJNSM_ISG_SC_EENSM_ISN_SC_EEEEENS_10bfloat16_tESL_S2E_SL_NS25_6fusion15FusionCallbacksIS29_NS2F_17LinearCombinationIS2E_fS2E_fLNS_15FloatRoundStyleE2EEES2A_S2D_JEEENS4_5SM1004TMEM4LOAD26SM100_TMEM_LOAD_32dp32b32xENS4_13SM90_TMA_LOADENS1J_INS1K_ILi2ELi4ELi3EEENS1M_ILi16EEENSM_INS5_IJS1O_SN_EEENS5_IJSN_SC_EEEEEEENS4_39AutoVectorizingCopyWithAssumedAlignmentILi128EEENS4_14SM90_TMA_STOREES2V_S2X_S2X_EEEvvEEEEvNT_6ParamsE)
        /*0038*/ 	.word	0x00000000


	//----- nvinfo : EIATTR_MIN_STACK_SIZE
	.align		4
.L_27:
        /*003c*/ 	.byte	0x04, 0x12
        /*003e*/ 	.short	(.L_29 - .L_28)
	.align		4
.L_28:
        /*0040*/ 	.word	index@(_ZN7cutlass13device_kernelINS_4gemm6kernel13GemmUniversalIN4cute5tupleIJiiiiEEENS1_10collective13CollectiveMmaINS1_46MainloopSm100TmaUmmaWarpSpecializedBlockScaledILi6ELi2ELi2ENS5_IJNS4_1CILi4EEESB_NSA_ILi1EEEEEEEENS5_IJNSA_ILi256EEENSA_ILi128EEESF_EEENS5_IJNS_12float_e2m1_tENS_13float_ue4m3_tEEEENS5_IJNS5_IJlSC_lEEENS4_6LayoutINS5_IJNS5_IJNS5_IJNSA_ILi32EEESB_EEEiEEENS5_IJNS5_IJNSA_ILi16EEESB_EEEiEEENS5_IJSC_iEEEEEENS5_IJSS_NS5_IJNS5_IJNSA_ILi0EEESC_EEENSA_ILi512EEEEEENS5_IJSV_iEEEEEEEEEEESK_S12_NS4_8TiledMMAINS4_8MMA_AtomIJNS4_23SM100_MMA_MXF4_2x1SM_SSISI_SI_fSJ_Li256ELi128ELi16ELNS4_4UMMA5MajorE0ELS17_0ELNS16_7ScaleInE0ELS18_0EEEEEENSM_INS5_IJSC_SC_SC_EEENS5_IJSV_SV_SV_EEEEENS5_IJNS4_10UnderscoreES1E_S1E_EEEEENS5_IJNS4_28SM100_TMA_2SM_LOAD_MULTICASTES1H_EEENS5_IJNS4_14ComposedLayoutINS4_7SwizzleILi3ELi4ELi3EEENS4_18smem_ptr_flag_bitsILi4EEENSM_INS5_IJNSA_ILi8EEESF_EEENS5_IJSF_SC_EEEEEEENSM_INS5_IJNS5_IJNS5_IJSO_SC_EEESR_EEESC_NS5_IJSC_SB_EEEEEENS5_IJNS5_IJNS5_IJSR_SX_EEESW_EEESV_NS5_IJSB_SX_EEEEEEEEEEEvNS4_8identityES1I_S22_vS23_EENS_8epilogue10collective18CollectiveEpilogueINS25_23Sm100TmaWarpSpecializedILi4ELi2ELi32ELb1ELb0EEEJNS5_IJSG_SG_SF_EEENS5_IJNSM_ISG_SC_EENSM_ISN_SC_EEEEENS_10bfloat16_tESL_S2E_SL_NS25_6fusion15FusionCallbacksIS29_NS2F_17LinearCombinationIS2E_fS2E_fLNS_15FloatRoundStyleE2EEES2A_S2D_JEEENS4_5SM1004TMEM4LOAD26SM100_TMEM_LOAD_32dp32b32xENS4_13SM90_TMA_LOADENS1J_INS1K_ILi2ELi4ELi3EEENS1M_ILi16EEENSM_INS5_IJS1O_SN_EEENS5_IJSN_SC_EEEEEEENS4_39AutoVectorizingCopyWithAssumedAlignmentILi128EEENS4_14SM90_TMA_STOREES2V_S2X_S2X_EEEvvEEEEvNT_6ParamsE)
        /*0044*/ 	.word	0x00000000
.L_29:


//--------------------- .nv.compat                --------------------------
	.section	.nv.compat,"",@"SHT_CUDA_COMPAT_INFO"
	.align	4
        /*0000*/ 	.byte	0x02, 0x09, 0x01, 0x00, 0x02, 0x02, 0x02, 0x00, 0x02, 0x05, 0x05, 0x00, 0x03, 0x07, 0x01, 0x01
        /*0010*/ 	.byte	0x02, 0x03, 0x01, 0x00, 0x02, 0x06, 0x01, 0x00, 0x04, 0x0b, 0x08, 0x00, 0x09, 0x00, 0x00, 0x00
        /*0020*/ 	.byte	0x00, 0x00, 0x00, 0x00


//--------------------- .nv.info._ZN7cutlass13device_kernelINS_4gemm6kernel13GemmUniversalIN4cute5tupleIJiiiiEEENS1_10collective13CollectiveMmaINS1_46MainloopSm100TmaUmmaWarpSpecializedBlockScaledILi6ELi2ELi2ENS5_IJNS4_1CILi4EEESB_NSA_ILi1EEEEEEEENS5_IJNSA_ILi256EEENSA_ILi128EEESF_EEENS5_IJNS_12float_e2m1_tENS_13float_ue4m3_tEEEENS5_IJNS5_IJlSC_lEEENS4_6LayoutINS5_IJNS5_IJNS5_IJNSA_ILi32EEESB_EEEiEEENS5_IJNS5_IJNSA_ILi16EEESB_EEEiEEENS5_IJSC_iEEEEEENS5_IJSS_NS5_IJNS5_IJNSA_ILi0EEESC_EEENSA_ILi512EEEEEENS5_IJSV_iEEEEEEEEEEESK_S12_NS4_8TiledMMAINS4_8MMA_AtomIJNS4_23SM100_MMA_MXF4_2x1SM_SSISI_SI_fSJ_Li256ELi128ELi16ELNS4_4UMMA5MajorE0ELS17_0ELNS16_7ScaleInE0ELS18_0EEEEEENSM_INS5_IJSC_SC_SC_EEENS5_IJSV_SV_SV_EEEEENS5_IJNS4_10UnderscoreES1E_S1E_EEEEENS5_IJNS4_28SM100_TMA_2SM_LOAD_MULTICASTES1H_EEENS5_IJNS4_14ComposedLayoutINS4_7SwizzleILi3ELi4ELi3EEENS4_18smem_ptr_flag_bitsILi4EEENSM_INS5_IJNSA_ILi8EEESF_EEENS5_IJSF_SC_EEEEEEENSM_INS5_IJNS5_IJNS5_IJSO_SC_EEESR_EEESC_NS5_IJSC_SB_EEEEEENS5_IJNS5_IJNS5_IJSR_SX_EEESW_EEESV_NS5_IJSB_SX_EEEEEEEEEEEvNS4_8identityES1I_S22_vS23_EENS_8epilogue10collective18CollectiveEpilogueINS25_23Sm100TmaWarpSpecializedILi4ELi2ELi32ELb1ELb0EEEJNS5_IJSG_SG_SF_EEENS5_IJNSM_ISG_SC_EENSM_ISN_SC_EEEEENS_10bfloat16_tESL_S2E_SL_NS25_6fusion15FusionCallbacksIS29_NS2F_17LinearCombinationIS2E_fS2E_fLNS_15FloatRoundStyleE2EEES2A_S2D_JEEENS4_5SM1004TMEM4LOAD26SM100_TMEM_LOAD_32dp32b32xENS4_13SM90_TMA_LOADENS1J_INS1K_ILi2ELi4ELi3EEENS1M_ILi16EEENSM_INS5_IJS1O_SN_EEENS5_IJSN_SC_EEEEEEENS4_39AutoVectorizingCopyWithAssumedAlignmentILi128EEENS4_14SM90_TMA_STOREES2V_S2X_S2X_EEEvvEEEEvNT_6ParamsE --------------------------
	.section	.nv.info._ZN7cutlass13device_kernelINS_4gemm6kernel13GemmUniversalIN4cute5tupleIJiiiiEEENS1_10collective13CollectiveMmaINS1_46MainloopSm100TmaUmmaWarpSpecializedBlockScaledILi6ELi2ELi2ENS5_IJNS4_1CILi4EEESB_NSA_ILi1EEEEEEEENS5_IJNSA_ILi256EEENSA_ILi128EEESF_EEENS5_IJNS_12float_e2m1_tENS_13float_ue4m3_tEEEENS5_IJNS5_IJlSC_lEEENS4_6LayoutINS5_IJNS5_IJNS5_IJNSA_ILi32EEESB_EEEiEEENS5_IJNS5_IJNSA_ILi16EEESB_EEEiEEENS5_IJSC_iEEEEEENS5_IJSS_NS5_IJNS5_IJNSA_ILi0EEESC_EEENSA_ILi512EEEEEENS5_IJSV_iEEEEEEEEEEESK_S12_NS4_8TiledMMAINS4_8MMA_AtomIJNS4_23SM100_MMA_MXF4_2x1SM_SSISI_SI_fSJ_Li256ELi128ELi16ELNS4_4UMMA5MajorE0ELS17_0ELNS16_7ScaleInE0ELS18_0EEEEEENSM_INS5_IJSC_SC_SC_EEENS5_IJSV_SV_SV_EEEEENS5_IJNS4_10UnderscoreES1E_S1E_EEEEENS5_IJNS4_28SM100_TMA_2SM_LOAD_MULTICASTES1H_EEENS5_IJNS4_14ComposedLayoutINS4_7SwizzleILi3ELi4ELi3EEENS4_18smem_ptr_flag_bitsILi4EEENSM_INS5_IJNSA_ILi8EEESF_EEENS5_IJSF_SC_EEEEEEENSM_INS5_IJNS5_IJNS5_IJSO_SC_EEESR_EEESC_NS5_IJSC_SB_EEEEEENS5_IJNS5_IJNS5_IJSR_SX_EEESW_EEESV_NS5_IJSB_SX_EEEEEEEEEEEvNS4_8identityES1I_S22_vS23_EENS_8epilogue10collective18CollectiveEpilogueINS25_23Sm100TmaWarpSpecializedILi4ELi2ELi32ELb1ELb0EEEJNS5_IJSG_SG_SF_EEENS5_IJNSM_ISG_SC_EENSM_ISN_SC_EEEEENS_10bfloat16_tESL_S2E_SL_NS25_6fusion15FusionCallbacksIS29_NS2F_17LinearCombinationIS2E_fS2E_fLNS_15FloatRoundStyleE2EEES2A_S2D_JEEENS4_5SM1004TMEM4LOAD26SM100_TMEM_LOAD_32dp32b32xENS4_13SM90_TMA_LOADENS1J_INS1K_ILi2ELi4ELi3EEENS1M_ILi16EEENSM_INS5_IJS1O_SN_EEENS5_IJSN_SC_EEEEEEENS4_39AutoVectorizingCopyWithAssumedAlignmentILi128EEENS4_14SM90_TMA_STOREES2V_S2X_S2X_EEEvvEEEEvNT_6ParamsE,"",@"SHT_CUDA_INFO"
	.sectionflags	@""
	.align	4


	//----- nvinfo : EIATTR_CUDA_API_VERSION
	.align		4
        /*0000*/ 	.byte	0x04, 0x37
        /*0002*/ 	.short	(.L_31 - .L_30)
.L_30:
        /*0004*/ 	.word	0x00000082


	//----- nvinfo : EIATTR_KPARAM_INFO
	.align		4
.L_31:
        /*0008*/ 	.byte	0x04, 0x17
        /*000a*/ 	.short	(.L_33 - .L_32)
.L_32:
        /*000c*/ 	.word	0x00000000
        /*0010*/ 	.short	0x0000
        /*0012*/ 	.short	0x0000
        /*0014*/ 	.byte	0x00, 0xf0, 0x01, 0x30


	//----- nvinfo : EIATTR_AT_ENTRY_FRAGMENTS
	.align		4
.L_33:
        /*0018*/ 	.byte	0x04, 0x4f
        /*001a*/ 	.short	(.L_35 - .L_34)


	//   ....[0]....
.L_34:
        /*001c*/ 	.word	0x00000007


	//----- nvinfo : EIATTR_RESERVED_SMEM_USED
	.align		4
.L_35:
        /*0020*/ 	.byte	0x01, 0x41
	.zero		2


	//----- nvinfo : EIATTR_SPARSE_MMA_MASK
	.align		4
        /*0024*/ 	.byte	0x03, 0x50
        /*0026*/ 	.short	0x0000


	//----- nvinfo : EIATTR_TCGEN05_2CTA_USED
	.align		4
        /*0028*/ 	.byte	0x01, 0x52
	.zero		2


	//----- nvinfo : EIATTR_MAXREG_COUNT
	.align		4
        /*002c*/ 	.byte	0x03, 0x1b
        /*002e*/ 	.short	0x00ff


	//----- nvinfo : EIATTR_NUM_BARRIERS
	.align		4
        /*0030*/ 	.byte	0x02, 0x4c
        /*0032*/ 	.byte	0x07
	.zero		1


	//----- nvinfo : EIATTR_EXTERNS
	.align		4
        /*0034*/ 	.byte	0x04, 0x0f
        /*0036*/ 	.short	(.L_37 - .L_36)


	//   ....[0]....
	.align		4
.L_36:
        /*0038*/ 	.word	index@(__assertfail)


	//----- nvinfo : EIATTR_MERCURY_ISA_VERSION
	.align		4
.L_37:
        /*003c*/ 	.byte	0x03, 0x5f
        /*003e*/ 	.short	0x0101


	//----- nvinfo : EIATTR_INT_WARP_WIDE_INSTR_OFFSETS
	.align		4
        /*0040*/ 	.byte	0x04, 0x31
        /*0042*/ 	.short	(.L_39 - .L_38)


	//   ....[0]....
.L_38:
        /*0044*/ 	.word	0x00000dc0


	//   ....[1]....
        /*0048*/ 	.word	0x00000e60


	//   ....[2]....
        /*004c*/ 	.word	0x00004e20


	//   ....[3]....
        /*0050*/ 	.word	0x00004e40


	//   ....[4]....
        /*0054*/ 	.word	0x00004e70


	//   ....[5]....
        /*0058*/ 	.word	0x000059b0


	//   ....[6]....
        /*005c*/ 	.word	0x00005a20


	//   ....[7]....
        /*0060*/ 	.word	0x00005b00


	//   ....[8]....
        /*0064*/ 	.word	0x00005b80


	//   ....[9]....
        /*0068*/ 	.word	0x00005c80


	//   ....[10]....
        /*006c*/ 	.word	0x00005d00


	//   ....[11]....
        /*0070*/ 	.word	0x00005df0


	//   ....[12]....
        /*0074*/ 	.word	0x00005ea0


	//----- nvinfo : EIATTR_COOP_GROUP_MASK_REGIDS
	.align		4
.L_39:
        /*0078*/ 	.byte	0x04, 0x29
        /*007a*/ 	.short	(.L_41 - .L_40)


	//   ....[0]....
.L_40:
        /*007c*/ 	.word	0xffffffff


	//   ....[1]....
        /*0080*/ 	.word	0xffffffff


	//   ....[2]....
        /*0084*/ 	.word	0xffffffff


	//   ....[3]....
        /*0088*/ 	.word	0xffffffff


	//   ....[4]....
        /*008c*/ 	.word	0xffffffff


	//   ....[5]....
        /*0090*/ 	.word	0xffffffff


	//   ....[6]....
        /*0094*/ 	.word	0xffffffff


	//   ....[7]....
        /*0098*/ 	.word	0xffffffff


	//   ....[8]....
        /*009c*/ 	.word	0xffffffff


	//   ....[9]....
        /*00a0*/ 	.word	0xffffffff


	//   ....[10]....
        /*00a4*/ 	.word	0xffffffff


	//   ....[11]....
        /*00a8*/ 	.word	0xffffffff


	//   ....[12]....
        /*00ac*/ 	.word	0xffffffff


	//   ....[13]....
        /*00b0*/ 	.word	0xffffffff


	//----- nvinfo : EIATTR_COOP_GROUP_INSTR_OFFSETS
	.align		4
.L_41:
        /*00b4*/ 	.byte	0x04, 0x28
        /*00b6*/ 	.short	(.L_43 - .L_42)


	//   ....[0]....
.L_42:
        /*00b8*/ 	.word	0x000000b0


	//   ....[1]....
        /*00bc*/ 	.word	0x00000570


	//   ....[2]....
        /*00c0*/ 	.word	0x00000770


	//   ....[3]....
        /*00c4*/ 	.word	0x00000900


	//   ....[4]....
        /*00c8*/ 	.word	0x000009f0


	//   ....[5]....
        /*00cc*/ 	.word	0x00000b50


	//   ....[6]....
        /*00d0*/ 	.word	0x00000ca0


	//   ....[7]....
        /*00d4*/ 	.word	0x00000ee0


	//   ....[8]....
        /*00d8*/ 	.word	0x00002930


	//   ....[9]....
        /*00dc*/ 	.word	0x00003910


	//   ....[10]....
        /*00e0*/ 	.word	0x00003de0


	//   ....[11]....
        /*00e4*/ 	.word	0x00003e10


	//   ....[12]....
        /*00e8*/ 	.word	0x00004d20


	//   ....[13]....
        /*00ec*/ 	.word	0x00004f30


	//----- nvinfo : EIATTR_VRC_CTA_INIT_COUNT
	.align		4
.L_43:
        /*00f0*/ 	.byte	0x02, 0x4a
        /*00f2*/ 	.byte	0x80
	.zero		1


	//----- nvinfo : EIATTR_SYSCALL_OFFSETS
	.align		4
        /*00f4*/ 	.byte	0x04, 0x46
        /*00f6*/ 	.short	(.L_45 - .L_44)


	//   ....[0]....
.L_44:
        /*00f8*/ 	.word	0x00006af0


	//   ....[1]....
        /*00fc*/ 	.word	0x00006be0


	//   ....[2]....
        /*0100*/ 	.word	0x00007340


	//   ....[3]....
        /*0104*/ 	.word	0x00007fc0


	//   ....[4]....
        /*0108*/ 	.word	0x00008c20


	//   ....[5]....
        /*010c*/ 	.word	0x00009880


	//----- nvinfo : EIATTR_MBARRIER_INSTR_OFFSETS
	.align		4
.L_45:
        /*0110*/ 	.byte	0x04, 0x39
        /*0112*/ 	.short	(.L_47 - .L_46)


	//   ....[0]....
.L_46:
        /*0114*/ 	.word	0x000006a0
        /*0118*/ 	.word	0x000000ff
        /*011c*/ 	.word	0x00000000
        /*0120*/ 	.short	0x0100
        /*0122*/ 	.byte	0x04
	.zero		1


	//   ....[1]....
        /*0124*/ 	.word	0x000006b0
        /*0128*/ 	.word	0x000000ff
        /*012c*/ 	.word	0x00000030
        /*0130*/ 	.short	0x0100
        /*0132*/ 	.byte	0x04
	.zero		1


	//   ....[2]....
        /*0134*/ 	.word	0x000006c0
        /*0138*/ 	.word	0x000000ff
        /*013c*/ 	.word	0x00000008
        /*0140*/ 	.short	0x0100
        /*0142*/ 	.byte	0x04
	.zero		1


	//   ....[3]....
        /*0144*/ 	.word	0x000006d0
        /*0148*/ 	.word	0x000000ff
        /*014c*/ 	.word	0x00000038
        /*0150*/ 	.short	0x0100
        /*0152*/ 	.byte	0x04
	.zero		1


	//   ....[4]....
        /*0154*/ 	.word	0x000006e0
        /*0158*/ 	.word	0x000000ff
        /*015c*/ 	.word	0x00000010
        /*0160*/ 	.short	0x0100
        /*0162*/ 	.byte	0x04
	.zero		1


	//   ....[5]....
        /*0164*/ 	.word	0x000006f0
        /*0168*/ 	.word	0x000000ff
        /*016c*/ 	.word	0x00000040
        /*0170*/ 	.short	0x0100
        /*0172*/ 	.byte	0x04
	.zero		1


	//   ....[6]....
        /*0174*/ 	.word	0x00000700
        /*0178*/ 	.word	0x000000ff
        /*017c*/ 	.word	0x00000018
        /*0180*/ 	.short	0x0100
        /*0182*/ 	.byte	0x04
	.zero		1


	//   ....[7]....
        /*0184*/ 	.word	0x00000710
        /*0188*/ 	.word	0x000000ff
        /*018c*/ 	.word	0x00000048
        /*0190*/ 	.short	0x0100
        /*0192*/ 	.byte	0x04
	.zero		1


	//   ....[8]....
        /*0194*/ 	.word	0x00000720
        /*0198*/ 	.word	0x000000ff
        /*019c*/ 	.word	0x00000020
        /*01a0*/ 	.short	0x0100
        /*01a2*/ 	.byte	0x04
	.zero		1


	//   ....[9]....
        /*01a4*/ 	.word	0x00000730
        /*01a8*/ 	.word	0x000000ff
        /*01ac*/ 	.word	0x00000050
        /*01b0*/ 	.short	0x0100
        /*01b2*/ 	.byte	0x04
	.zero		1


	//   ....[10]....
        /*01b4*/ 	.word	0x00000740
        /*01b8*/ 	.word	0x000000ff
        /*01bc*/ 	.word	0x00000028
        /*01c0*/ 	.short	0x0100
        /*01c2*/ 	.byte	0x04
	.zero		1


	//   ....[11]....
        /*01c4*/ 	.word	0x00000750
        /*01c8*/ 	.word	0x000000ff
        /*01cc*/ 	.word	0x00000058
        /*01d0*/ 	.short	0x0100
        /*01d2*/ 	.byte	0x04
	.zero		1


	//   ....[12]....
        /*01d4*/ 	.word	0x00000870
        /*01d8*/ 	.word	0x000000ff
        /*01dc*/ 	.word	0x00000060
        /*01e0*/ 	.short	0x0100
        /*01e2*/ 	.byte	0x04
	.zero		1


	//   ....[13]....
        /*01e4*/ 	.word	0x00000880
        /*01e8*/ 	.word	0x000000ff
        /*01ec*/ 	.word	0x00000080
        /*01f0*/ 	.short	0x0100
        /*01f2*/ 	.byte	0x04
	.zero		1


	//   ....[14]....
        /*01f4*/ 	.word	0x00000890
        /*01f8*/ 	.word	0x000000ff
        /*01fc*/ 	.word	0x00000068
        /*0200*/ 	.short	0x0100
        /*0202*/ 	.byte	0x04
	.zero		1


	//   ....[15]....
        /*0204*/ 	.word	0x000008a0
        /*0208*/ 	.word	0x000000ff
        /*020c*/ 	.word	0x00000088
        /*0210*/ 	.short	0x0100
        /*0212*/ 	.byte	0x04
	.zero		1


	//   ....[16]....
        /*0214*/ 	.word	0x000008b0
        /*0218*/ 	.word	0x000000ff
        /*021c*/ 	.word	0x00000070
        /*0220*/ 	.short	0x0100
        /*0222*/ 	.byte	0x04
	.zero		1


	//   ....[17]....
        /*0224*/ 	.word	0x000008c0
        /*0228*/ 	.word	0x000000ff
        /*022c*/ 	.word	0x00000090
        /*0230*/ 	.short	0x0100
        /*0232*/ 	.byte	0x04
	.zero		1


	//   ....[18]....
        /*0234*/ 	.word	0x000008d0
        /*0238*/ 	.word	0x000000ff
        /*023c*/ 	.word	0x00000078
        /*0240*/ 	.short	0x0100
        /*0242*/ 	.byte	0x04
	.zero		1


	//   ....[19]....
        /*0244*/ 	.word	0x000008e0
        /*0248*/ 	.word	0x000000ff
        /*024c*/ 	.word	0x00000098
        /*0250*/ 	.short	0x0100
        /*0252*/ 	.byte	0x04
	.zero		1


	//   ....[20]....
        /*0254*/ 	.word	0x000009c0
        /*0258*/ 	.word	0x000000ff
        /*025c*/ 	.word	0x000000a0
        /*0260*/ 	.short	0x0100
        /*0262*/ 	.byte	0x06
	.zero		1


	//   ....[21]....
        /*0264*/ 	.word	0x000009d0
        /*0268*/ 	.word	0x000000ff
        /*026c*/ 	.word	0x000000a8
        /*0270*/ 	.short	0x0100
        /*0272*/ 	.byte	0x06
	.zero		1


	//   ....[22]....
        /*0274*/ 	.word	0x00000b00
        /*0278*/ 	.word	0x000000ff
        /*027c*/ 	.word	0x000000b0
        /*0280*/ 	.short	0x0100
        /*0282*/ 	.byte	0x06
	.zero		1


	//   ....[23]....
        /*0284*/ 	.word	0x00000b10
        /*0288*/ 	.word	0x000000ff
        /*028c*/ 	.word	0x000000c0
        /*0290*/ 	.short	0x0100
        /*0292*/ 	.byte	0x06
	.zero		1


	//   ....[24]....
        /*0294*/ 	.word	0x00000b20
        /*0298*/ 	.word	0x000000ff
        /*029c*/ 	.word	0x000000b8
        /*02a0*/ 	.short	0x0100
        /*02a2*/ 	.byte	0x06
	.zero		1


	//   ....[25]....
        /*02a4*/ 	.word	0x00000b30
        /*02a8*/ 	.word	0x000000ff
        /*02ac*/ 	.word	0x000000c8
        /*02b0*/ 	.short	0x0100
        /*02b2*/ 	.byte	0x06
	.zero		1


	//   ....[26]....
        /*02b4*/ 	.word	0x00000c50
        /*02b8*/ 	.word	0x000000ff
        /*02bc*/ 	.word	0x000000d0
        /*02c0*/ 	.short	0x0100
        /*02c2*/ 	.byte	0x04
	.zero		1


	//   ....[27]....
        /*02c4*/ 	.word	0x00000c60
        /*02c8*/ 	.word	0x000000ff
        /*02cc*/ 	.word	0x000000e0
        /*02d0*/ 	.short	0x0100
        /*02d2*/ 	.byte	0x04
	.zero		1


	//   ....[28]....
        /*02d4*/ 	.word	0x00000c70
        /*02d8*/ 	.word	0x000000ff
        /*02dc*/ 	.word	0x000000d8
        /*02e0*/ 	.short	0x0100
        /*02e2*/ 	.byte	0x04
	.zero		1


	//   ....[29]....
        /*02e4*/ 	.word	0x00000c80
        /*02e8*/ 	.word	0x000000ff
        /*02ec*/ 	.word	0x000000e8
        /*02f0*/ 	.short	0x0100
        /*02f2*/ 	.byte	0x04
	.zero		1


	//   ....[30]....
        /*02f4*/ 	.word	0x00000d70
        /*02f8*/ 	.word	0x000000ff
        /*02fc*/ 	.word	0x000000f0
        /*0300*/ 	.short	0x0100
        /*0302*/ 	.byte	0x04
	.zero		1


	//   ....[31]....
        /*0304*/ 	.word	0x00000d80
        /*0308*/ 	.word	0x000000ff
        /*030c*/ 	.word	0x00000100
        /*0310*/ 	.short	0x0100
        /*0312*/ 	.byte	0x04
	.zero		1


	//   ....[32]....
        /*0314*/ 	.word	0x00000d90
        /*0318*/ 	.word	0x000000ff
        /*031c*/ 	.word	0x000000f8
        /*0320*/ 	.short	0x0100
        /*0322*/ 	.byte	0x04
	.zero		1


	//   ....[33]....
        /*0324*/ 	.word	0x00000da0
        /*0328*/ 	.word	0x000000ff
        /*032c*/ 	.word	0x00000108
        /*0330*/ 	.short	0x0100
        /*0332*/ 	.byte	0x04
	.zero		1


	//   ....[34]....
        /*0334*/ 	.word	0x00000ea0
        /*0338*/ 	.word	0x000000ff
        /*033c*/ 	.word	0x00000110
        /*0340*/ 	.short	0x0100
        /*0342*/ 	.byte	0x06
	.zero		1


	//   ....[35]....
        /*0344*/ 	.word	0x00001dd0
        /*0348*/ 	.word	0x00000003
        /*034c*/ 	.word	0x00000100
        /*0350*/ 	.short	0x010a
        /*0352*/ 	.byte	0xff
	.zero		1


	//   ....[36]....
        /*0354*/ 	.word	0x00001e00
        /*0358*/ 	.word	0x00000003
        /*035c*/ 	.word	0x000000f0
        /*0360*/ 	.short	0x0101
        /*0362*/ 	.byte	0xff
	.zero		1


	//   ....[37]....
        /*0364*/ 	.word	0x00001ed0
        /*0368*/ 	.word	0x000000ff
        /*036c*/ 	.word	0x00000030
        /*0370*/ 	.short	0x010a
        /*0372*/ 	.byte	0x04
	.zero		1


	//   ....[38]....
        /*0374*/ 	.word	0x00001fe0
        /*0378*/ 	.word	0x000000ff
        /*037c*/ 	.word	0x00000030
        /*0380*/ 	.short	0x010a
        /*0382*/ 	.byte	0x05
	.zero		1


	//   ....[39]....
        /*0384*/ 	.word	0x00002140
        /*0388*/ 	.word	0x000000ff
        /*038c*/ 	.word	0x00000030
        /*0390*/ 	.short	0x010a
        /*0392*/ 	.byte	0x07
	.zero		1


	//   ....[40]....
        /*0394*/ 	.word	0x00002440
        /*0398*/ 	.word	0x000000ff
        /*039c*/ 	.word	0x000000a8
        /*03a0*/ 	.short	0x0101
        /*03a2*/ 	.byte	0x06
	.zero		1


	//   ....[41]....
        /*03a4*/ 	.word	0x00002460
        /*03a8*/ 	.word	0x000000ff
        /*03ac*/ 	.word	0x00000030
        /*03b0*/ 	.short	0x010a
        /*03b2*/ 	.byte	0x04
	.zero		1


	//   ....[42]....
        /*03b4*/ 	.word	0x000024e0
        /*03b8*/ 	.word	0x000000ff
        /*03bc*/ 	.word	0x00000030
        /*03c0*/ 	.short	0x010a
        /*03c2*/ 	.byte	0x07
	.zero		1


	//   ....[43]....
        /*03c4*/ 	.word	0x00002620
        /*03c8*/ 	.word	0x000000ff
        /*03cc*/ 	.word	0x00000030
        /*03d0*/ 	.short	0x010a
        /*03d2*/ 	.byte	0x04
	.zero		1


	//   ....[44]....
        /*03d4*/ 	.word	0x00002960
        /*03d8*/ 	.word	0x00000003
        /*03dc*/ 	.word	0x000000b0
        /*03e0*/ 	.short	0x010a
        /*03e2*/ 	.byte	0xff
	.zero		1


	//   ....[45]....
        /*03e4*/ 	.word	0x00002ab0
        /*03e8*/ 	.word	0x00000000
        /*03ec*/ 	.word	0x00000000
        /*03f0*/ 	.short	0x0101
        /*03f2*/ 	.byte	0xff
	.zero		1


	//   ....[46]....
        /*03f4*/ 	.word	0x00003070
        /*03f8*/ 	.word	0x000000ff
        /*03fc*/ 	.word	0x00000000
        /*0400*/ 	.short	0x010a
        /*0402*/ 	.byte	0x04
	.zero		1


	//   ....[47]....
        /*0404*/ 	.word	0x00003100
        /*0408*/ 	.word	0x000000ff
        /*040c*/ 	.word	0x00000000
        /*0410*/ 	.short	0x010a
        /*0412*/ 	.byte	0x05
	.zero		1


	//   ....[48]....
        /*0414*/ 	.word	0x00003190
        /*0418*/ 	.word	0x000000ff
        /*041c*/ 	.word	0x00000000
        /*0420*/ 	.short	0x010a
        /*0422*/ 	.byte	0x05
	.zero		1


	//   ....[49]....
        /*0424*/ 	.word	0x00003220
        /*0428*/ 	.word	0x000000ff
        /*042c*/ 	.word	0x00000000
        /*0430*/ 	.short	0x010a
        /*0432*/ 	.byte	0x05
	.zero		1


	//   ....[50]....
        /*0434*/ 	.word	0x000032b0
        /*0438*/ 	.word	0x000000ff
        /*043c*/ 	.word	0x00000000
        /*0440*/ 	.short	0x010a
        /*0442*/ 	.byte	0x05
	.zero		1


	//   ....[51]....
        /*0444*/ 	.word	0x00003350
        /*0448*/ 	.word	0x00000000
        /*044c*/ 	.word	0x00000000
        /*0450*/ 	.short	0x010a
        /*0452*/ 	.byte	0xff
	.zero		1


	//   ....[52]....
        /*0454*/ 	.word	0x00003470
        /*0458*/ 	.word	0x00000002
        /*045c*/ 	.word	0x000000f0
        /*0460*/ 	.short	0x010a
        /*0462*/ 	.byte	0xff
	.zero		1


	//   ....[53]....
        /*0464*/ 	.word	0x000034d0
        /*0468*/ 	.word	0x00000004
        /*046c*/ 	.word	0x00000000
        /*0470*/ 	.short	0x0101
        /*0472*/ 	.byte	0xff
	.zero		1


	//   ....[54]....
        /*0474*/ 	.word	0x000034f0
        /*0478*/ 	.word	0x000000ff
        /*047c*/ 	.word	0x000000c0
        /*0480*/ 	.short	0x010a
        /*0482*/ 	.byte	0x04
	.zero		1


	//   ....[55]....
        /*0484*/ 	.word	0x00003610
        /*0488*/ 	.word	0x00000002
        /*048c*/ 	.word	0x000000b0
        /*0490*/ 	.short	0x010a
        /*0492*/ 	.byte	0xff
	.zero		1


	//   ....[56]....
        /*0494*/ 	.word	0x00003720
        /*0498*/ 	.word	0x00000002
        /*049c*/ 	.word	0x00000000
        /*04a0*/ 	.short	0x0101
        /*04a2*/ 	.byte	0xff
	.zero		1


	//   ....[57]....
        /*04a4*/ 	.word	0x000037b0
        /*04a8*/ 	.word	0x000000ff
        /*04ac*/ 	.word	0x000000c0
        /*04b0*/ 	.short	0x0106
        /*04b2*/ 	.byte	0x04
	.zero		1


	//   ....[58]....
        /*04b4*/ 	.word	0x000037d0
        /*04b8*/ 	.word	0x000000ff
        /*04bc*/ 	.word	0x000000c0
        /*04c0*/ 	.short	0x010a
        /*04c2*/ 	.byte	0x04
	.zero		1


	//   ....[59]....
        /*04c4*/ 	.word	0x00003860
        /*04c8*/ 	.word	0x000000ff
        /*04cc*/ 	.word	0x000000c0
        /*04d0*/ 	.short	0x0106
        /*04d2*/ 	.byte	0x07
	.zero		1


	//   ....[60]....
        /*04d4*/ 	.word	0x000038a0
        /*04d8*/ 	.word	0x00000000
        /*04dc*/ 	.word	0x000000c0
        /*04e0*/ 	.short	0x010a
        /*04e2*/ 	.byte	0xff
	.zero		1


	//   ....[61]....
        /*04e4*/ 	.word	0x00003ae0
        /*04e8*/ 	.word	0x000000ff
        /*04ec*/ 	.word	0x00000008
        /*04f0*/ 	.short	0x010a
        /*04f2*/ 	.byte	0x05
	.zero		1


	//   ....[62]....
        /*04f4*/ 	.word	0x00003b00
        /*04f8*/ 	.word	0x000000ff
        /*04fc*/ 	.word	0x00000008
        /*0500*/ 	.short	0x010a
        /*0502*/ 	.byte	0x05
	.zero		1


	//   ....[63]....
        /*0504*/ 	.word	0x00003c90
        /*0508*/ 	.word	0x000000ff
        /*050c*/ 	.word	0x00000008
        /*0510*/ 	.short	0x010a
        /*0512*/ 	.byte	0x05
	.zero		1


	//   ....[64]....
        /*0514*/ 	.word	0x00003cb0
        /*0518*/ 	.word	0x000000ff
        /*051c*/ 	.word	0x00000008
        /*0520*/ 	.short	0x010a
        /*0522*/ 	.byte	0x05
	.zero		1


	//   ....[65]....
        /*0524*/ 	.word	0x00003d70
        /*0528*/ 	.word	0x000000ff
        /*052c*/ 	.word	0x00000000
        /*0530*/ 	.short	0x0101
        /*0532*/ 	.byte	0x04
	.zero		1


	//   ....[66]....
        /*0534*/ 	.word	0x00004330
        /*0538*/ 	.word	0x00000000
        /*053c*/ 	.word	0x000000b0
        /*0540*/ 	.short	0x010a
        /*0542*/ 	.byte	0xff
	.zero		1


	//   ....[67]....
        /*0544*/ 	.word	0x000043f0
        /*0548*/ 	.word	0x00000000
        /*054c*/ 	.word	0x00000000
        /*0550*/ 	.short	0x0101
        /*0552*/ 	.byte	0xff
	.zero		1


	//   ....[68]....
        /*0554*/ 	.word	0x000044b0
        /*0558*/ 	.word	0x000000ff
        /*055c*/ 	.word	0x00000000
        /*0560*/ 	.short	0x010a
        /*0562*/ 	.byte	0x04
	.zero		1


	//   ....[69]....
        /*0564*/ 	.word	0x000044c0
        /*0568*/ 	.word	0x000000ff
        /*056c*/ 	.word	0x000000e0
        /*0570*/ 	.short	0x010a
        /*0572*/ 	.byte	0x42
	.zero		1


	//   ....[70]....
        /*0574*/ 	.word	0x00004570
        /*0578*/ 	.word	0x000000ff
        /*057c*/ 	.word	0x00000000
        /*0580*/ 	.short	0x010a
        /*0582*/ 	.byte	0x07
	.zero		1


	//   ....[71]....
        /*0584*/ 	.word	0x000046a0
        /*0588*/ 	.word	0x000000ff
        /*058c*/ 	.word	0x00000000
        /*0590*/ 	.short	0x010a
        /*0592*/ 	.byte	0x04
	.zero		1


	//   ....[72]....
        /*0594*/ 	.word	0x00004b30
        /*0598*/ 	.word	0x000000ff
        /*059c*/ 	.word	0x00000000
        /*05a0*/ 	.short	0x010a
        /*05a2*/ 	.byte	0x04
	.zero		1


	//   ....[73]....
        /*05a4*/ 	.word	0x00004bd0
        /*05a8*/ 	.word	0x00000000
        /*05ac*/ 	.word	0x00000000
        /*05b0*/ 	.short	0x010a
        /*05b2*/ 	.byte	0xff
	.zero		1


	//   ....[74]....
        /*05b4*/ 	.word	0x00004c10
        /*05b8*/ 	.word	0x00000000
        /*05bc*/ 	.word	0x00000000
        /*05c0*/ 	.short	0x010a
        /*05c2*/ 	.byte	0xff
	.zero		1


	//   ....[75]....
        /*05c4*/ 	.word	0x00004c80
        /*05c8*/ 	.word	0x000000ff
        /*05cc*/ 	.word	0x00000000
        /*05d0*/ 	.short	0x0101
        /*05d2*/ 	.byte	0x04
	.zero		1


	//   ....[76]....
        /*05d4*/ 	.word	0x00004cc0
        /*05d8*/ 	.word	0x000000ff
        /*05dc*/ 	.word	0x00000110
        /*05e0*/ 	.short	0x010a
        /*05e2*/ 	.byte	0x2a
	.zero		1


	//   ....[77]....
        /*05e4*/ 	.word	0x00004d10
        /*05e8*/ 	.word	0x000000ff
        /*05ec*/ 	.word	0x00000000
        /*05f0*/ 	.short	0x0101
        /*05f2*/ 	.byte	0x04
	.zero		1


	//   ....[78]....
        /*05f4*/ 	.word	0x000051b0
        /*05f8*/ 	.word	0x0000000c
        /*05fc*/ 	.word	0x000000b0
        /*0600*/ 	.short	0x010a
        /*0602*/ 	.byte	0xff
	.zero		1


	//   ....[79]....
        /*0604*/ 	.word	0x00005320
        /*0608*/ 	.word	0x00000000
        /*060c*/ 	.word	0x00000000
        /*0610*/ 	.short	0x0101
        /*0612*/ 	.byte	0xff
	.zero		1


	//   ....[80]....
        /*0614*/ 	.word	0x000057b0
        /*0618*/ 	.word	0x000000ff
        /*061c*/ 	.word	0x000000a8
        /*0620*/ 	.short	0x010a
        /*0622*/ 	.byte	0x15
	.zero		1


	//   ....[81]....
        /*0624*/ 	.word	0x00005930
        /*0628*/ 	.word	0x000000ff
        /*062c*/ 	.word	0x00000080
        /*0630*/ 	.short	0x010a
        /*0632*/ 	.byte	0x15
	.zero		1


	//   ....[82]....
        /*0634*/ 	.word	0x00005ab0
        /*0638*/ 	.word	0x000000ff
        /*063c*/ 	.word	0x00000060
        /*0640*/ 	.short	0x010b
        /*0642*/ 	.byte	0x15
	.zero		1


	//   ....[83]....
        /*0644*/ 	.word	0x00005ac0
        /*0648*/ 	.word	0x000000ff
        /*064c*/ 	.word	0x00000000
        /*0650*/ 	.short	0x0101
        /*0652*/ 	.byte	0x06
	.zero		1


	//   ....[84]....
        /*0654*/ 	.word	0x00005ad0
        /*0658*/ 	.word	0x000000ff
        /*065c*/ 	.word	0x00000088
        /*0660*/ 	.short	0x010a
        /*0662*/ 	.byte	0x15
	.zero		1


	//   ....[85]....
        /*0664*/ 	.word	0x00005c30
        /*0668*/ 	.word	0x000000ff
        /*066c*/ 	.word	0x00000068
        /*0670*/ 	.short	0x010b
        /*0672*/ 	.byte	0x15
	.zero		1


	//   ....[86]....
        /*0674*/ 	.word	0x00005c40
        /*0678*/ 	.word	0x000000ff
        /*067c*/ 	.word	0x00000000
        /*0680*/ 	.short	0x0101
        /*0682*/ 	.byte	0x06
	.zero		1


	//   ....[87]....
        /*0684*/ 	.word	0x00005c50
        /*0688*/ 	.word	0x000000ff
        /*068c*/ 	.word	0x00000090
        /*0690*/ 	.short	0x010a
        /*0692*/ 	.byte	0x15
	.zero		1


	//   ....[88]....
        /*0694*/ 	.word	0x00005da0
        /*0698*/ 	.word	0x000000ff
        /*069c*/ 	.word	0x00000070
        /*06a0*/ 	.short	0x010b
        /*06a2*/ 	.byte	0x15
	.zero		1


	//   ....[89]....
        /*06a4*/ 	.word	0x00005db0
        /*06a8*/ 	.word	0x000000ff
        /*06ac*/ 	.word	0x00000000
        /*06b0*/ 	.short	0x0101
        /*06b2*/ 	.byte	0x06
	.zero		1


	//   ....[90]....
        /*06b4*/ 	.word	0x00005dc0
        /*06b8*/ 	.word	0x000000ff
        /*06bc*/ 	.word	0x00000098
        /*06c0*/ 	.short	0x010a
        /*06c2*/ 	.byte	0x15
	.zero		1


	//   ....[91]....
        /*06c4*/ 	.word	0x00005fb0
        /*06c8*/ 	.word	0x000000ff
        /*06cc*/ 	.word	0x00000078
        /*06d0*/ 	.short	0x010b
        /*06d2*/ 	.byte	0x15
	.zero		1


	//   ....[92]....
        /*06d4*/ 	.word	0x00005fc0
        /*06d8*/ 	.word	0x000000ff
        /*06dc*/ 	.word	0x00000000
        /*06e0*/ 	.short	0x0101
        /*06e2*/ 	.byte	0x25
	.zero		1


	//   ....[93]....
        /*06e4*/ 	.word	0x00006000
        /*06e8*/ 	.word	0x000000ff
        /*06ec*/ 	.word	0x00000080
        /*06f0*/ 	.short	0x010a
        /*06f2*/ 	.byte	0x15
	.zero		1


	//   ....[94]....
        /*06f4*/ 	.word	0x00006020
        /*06f8*/ 	.word	0x000000ff
        /*06fc*/ 	.word	0x00000088
        /*0700*/ 	.short	0x010a
        /*0702*/ 	.byte	0x15
	.zero		1


	//   ....[95]....
        /*0704*/ 	.word	0x00006040
        /*0708*/ 	.word	0x000000ff
        /*070c*/ 	.word	0x00000090
        /*0710*/ 	.short	0x010a
        /*0712*/ 	.byte	0x15
	.zero		1


	//   ....[96]....
        /*0714*/ 	.word	0x00006080
        /*0718*/ 	.word	0x00000000
        /*071c*/ 	.word	0x00000098
        /*0720*/ 	.short	0x010a
        /*0722*/ 	.byte	0xff
	.zero		1


	//   ....[97]....
        /*0724*/ 	.word	0x00006390
        /*0728*/ 	.word	0x00000003
        /*072c*/ 	.word	0x000000b0
        /*0730*/ 	.short	0x010a
        /*0732*/ 	.byte	0xff
	.zero		1


	//   ....[98]....
        /*0734*/ 	.word	0x00006510
        /*0738*/ 	.word	0x00000000
        /*073c*/ 	.word	0x00000000
        /*0740*/ 	.short	0x0101
        /*0742*/ 	.byte	0xff
	.zero		1


	//   ....[99]....
        /*0744*/ 	.word	0x00007020
        /*0748*/ 	.word	0x000000ff
        /*074c*/ 	.word	0x00000060
        /*0750*/ 	.short	0x010a
        /*0752*/ 	.byte	0x2c
	.zero		1


	//   ....[100]....
        /*0754*/ 	.word	0x00007040
        /*0758*/ 	.word	0x00000065
        /*075c*/ 	.word	0x000000d0
        /*0760*/ 	.short	0x010a
        /*0762*/ 	.byte	0xff
	.zero		1


	//   ....[101]....
        /*0764*/ 	.word	0x00007130
        /*0768*/ 	.word	0x000000ff
        /*076c*/ 	.word	0x00000060
        /*0770*/ 	.short	0x010a
        /*0772*/ 	.byte	0x2c
	.zero		1


	//   ....[102]....
        /*0774*/ 	.word	0x00007220
        /*0778*/ 	.word	0x00000065
        /*077c*/ 	.word	0x000000d0
        /*0780*/ 	.short	0x010a
        /*0782*/ 	.byte	0xff
	.zero		1


	//   ....[103]....
        /*0784*/ 	.word	0x00007cf0
        /*0788*/ 	.word	0x00000000
        /*078c*/ 	.word	0x00000000
        /*0790*/ 	.short	0x0101
        /*0792*/ 	.byte	0xff
	.zero		1


	//   ....[104]....
        /*0794*/ 	.word	0x00007d00
        /*0798*/ 	.word	0x00000003
        /*079c*/ 	.word	0x00000060
        /*07a0*/ 	.short	0x010a
        /*07a2*/ 	.byte	0xff
	.zero		1


	//   ....[105]....
        /*07a4*/ 	.word	0x00007de0
        /*07a8*/ 	.word	0x00000003
        /*07ac*/ 	.word	0x00000060
        /*07b0*/ 	.short	0x010a
        /*07b2*/ 	.byte	0xff
	.zero		1


	//   ....[106]....
        /*07b4*/ 	.word	0x00008950
        /*07b8*/ 	.word	0x0000003d
        /*07bc*/ 	.word	0x00000000
        /*07c0*/ 	.short	0x0101
        /*07c2*/ 	.byte	0xff
	.zero		1


	//   ....[107]....
        /*07c4*/ 	.word	0x00008970
        /*07c8*/ 	.word	0x0000003e
        /*07cc*/ 	.word	0x00000060
        /*07d0*/ 	.short	0x010a
        /*07d2*/ 	.byte	0xff
	.zero		1


	//   ....[108]....
        /*07d4*/ 	.word	0x00008a40
        /*07d8*/ 	.word	0x0000003e
        /*07dc*/ 	.word	0x00000060
        /*07e0*/ 	.short	0x010a
        /*07e2*/ 	.byte	0xff
	.zero		1


	//   ....[109]....
        /*07e4*/ 	.word	0x000095b0
        /*07e8*/ 	.word	0x0000003d
        /*07ec*/ 	.word	0x00000000
        /*07f0*/ 	.short	0x0101
        /*07f2*/ 	.byte	0xff
	.zero		1


	//   ....[110]....
        /*07f4*/ 	.word	0x000095d0
        /*07f8*/ 	.word	0x0000003e
        /*07fc*/ 	.word	0x00000060
        /*0800*/ 	.short	0x010a
        /*0802*/ 	.byte	0xff
	.zero		1


	//   ....[111]....
        /*0804*/ 	.word	0x000096a0
        /*0808*/ 	.word	0x0000003e
        /*080c*/ 	.word	0x00000060
        /*0810*/ 	.short	0x010a
        /*0812*/ 	.byte	0xff
	.zero		1


	//   ....[112]....
        /*0814*/ 	.word	0x00009a90
        /*0818*/ 	.word	0x00000065
        /*081c*/ 	.word	0x00000000
        /*0820*/ 	.short	0x0101
        /*0822*/ 	.byte	0xff
	.zero		1


	//   ....[113]....
        /*0824*/ 	.word	0x0000a260
        /*0828*/ 	.word	0x00000002
        /*082c*/ 	.word	0x00000000
        /*0830*/ 	.short	0x0101
        /*0832*/ 	.byte	0xff
	.zero		1


	//   ....[114]....
        /*0834*/ 	.word	0x0000a510
        /*0838*/ 	.word	0x000000ff
        /*083c*/ 	.word	0x00000000
        /*0840*/ 	.short	0x0101
        /*0842*/ 	.byte	0x06
	.zero		1


	//   ....[115]....
        /*0844*/ 	.word	0x0000a530
        /*0848*/ 	.word	0x00000003
        /*084c*/ 	.word	0x00000100
        /*0850*/ 	.short	0x010a
        /*0852*/ 	.byte	0xff
	.zero		1


	//   ....[116]....
        /*0854*/ 	.word	0x0000a590
        /*0858*/ 	.word	0x00000000
        /*085c*/ 	.word	0x00000030
        /*0860*/ 	.short	0x010a
        /*0862*/ 	.byte	0xff
	.zero		1


	//   ....[117]....
        /*0864*/ 	.word	0x0000a5f0
        /*0868*/ 	.word	0x00000000
        /*086c*/ 	.word	0x00000030
        /*0870*/ 	.short	0x010a
        /*0872*/ 	.byte	0xff
	.zero		1


	//   ....[118]....
        /*0874*/ 	.word	0x0000a640
        /*0878*/ 	.word	0x00000003
        /*087c*/ 	.word	0x000000b0
        /*0880*/ 	.short	0x010a
        /*0882*/ 	.byte	0xff
	.zero		1


	//   ....[119]....
        /*0884*/ 	.word	0x0000a6a0
        /*0888*/ 	.word	0x00000000
        /*088c*/ 	.word	0x00000000
        /*0890*/ 	.short	0x010a
        /*0892*/ 	.byte	0xff
	.zero		1


	//   ....[120]....
        /*0894*/ 	.word	0x0000a700
        /*0898*/ 	.word	0x00000000
        /*089c*/ 	.word	0x00000000
        /*08a0*/ 	.short	0x010a
        /*08a2*/ 	.byte	0xff
	.zero		1


	//   ....[121]....
        /*08a4*/ 	.word	0x0000a760
        /*08a8*/ 	.word	0x00000000
        /*08ac*/ 	.word	0x00000000
        /*08b0*/ 	.short	0x010a
        /*08b2*/ 	.byte	0xff
	.zero		1


	//   ....[122]....
        /*08b4*/ 	.word	0x0000a7c0
        /*08b8*/ 	.word	0x00000000
        /*08bc*/ 	.word	0x00000000
        /*08c0*/ 	.short	0x010a
        /*08c2*/ 	.byte	0xff
	.zero		1


	//   ....[123]....
        /*08c4*/ 	.word	0x0000a820
        /*08c8*/ 	.word	0x00000000
        /*08cc*/ 	.word	0x00000000
        /*08d0*/ 	.short	0x010a
        /*08d2*/ 	.byte	0xff
	.zero		1


	//   ....[124]....
        /*08d4*/ 	.word	0x0000a870
        /*08d8*/ 	.word	0x00000002
        /*08dc*/ 	.word	0x000000f0
        /*08e0*/ 	.short	0x010a
        /*08e2*/ 	.byte	0xff
	.zero		1


	//   ....[125]....
        /*08e4*/ 	.word	0x0000a8d0
        /*08e8*/ 	.word	0x00000002
        /*08ec*/ 	.word	0x000000c0
        /*08f0*/ 	.short	0x010a
        /*08f2*/ 	.byte	0xff
	.zero		1


	//   ....[126]....
        /*08f4*/ 	.word	0x0000a920
        /*08f8*/ 	.word	0x00000002
        /*08fc*/ 	.word	0x000000b0
        /*0900*/ 	.short	0x010a
        /*0902*/ 	.byte	0xff
	.zero		1


	//   ....[127]....
        /*0904*/ 	.word	0x0000a980
        /*0908*/ 	.word	0x00000000
        /*090c*/ 	.word	0x000000c0
        /*0910*/ 	.short	0x010a
        /*0912*/ 	.byte	0xff
	.zero		1


	//   ....[128]....
        /*0914*/ 	.word	0x0000a9e0
        /*0918*/ 	.word	0x00000000
        /*091c*/ 	.word	0x00000008
        /*0920*/ 	.short	0x010a
        /*0922*/ 	.byte	0xff
	.zero		1


	//   ....[129]....
        /*0924*/ 	.word	0x0000aad0
        /*0928*/ 	.word	0x00000000
        /*092c*/ 	.word	0x00000008
        /*0930*/ 	.short	0x010a
        /*0932*/ 	.byte	0xff
	.zero		1


	//   ....[130]....
        /*0934*/ 	.word	0x0000ab20
        /*0938*/ 	.word	0x00000000
        /*093c*/ 	.word	0x000000b0
        /*0940*/ 	.short	0x010a
        /*0942*/ 	.byte	0xff
	.zero		1


	//   ....[131]....
        /*0944*/ 	.word	0x0000ab80
        /*0948*/ 	.word	0x00000000
        /*094c*/ 	.word	0x000000e0
        /*0950*/ 	.short	0x010a
        /*0952*/ 	.byte	0xff
	.zero		1


	//   ....[132]....
        /*0954*/ 	.word	0x0000abe0
        /*0958*/ 	.word	0x00000000
        /*095c*/ 	.word	0x00000000
        /*0960*/ 	.short	0x010a
        /*0962*/ 	.byte	0xff
	.zero		1


	//   ....[133]....
        /*0964*/ 	.word	0x0000ac40
        /*0968*/ 	.word	0x00000000
        /*096c*/ 	.word	0x00000000
        /*0970*/ 	.short	0x010a
        /*0972*/ 	.byte	0xff
	.zero		1


	//   ....[134]....
        /*0974*/ 	.word	0x0000aca0
        /*0978*/ 	.word	0x00000000
        /*097c*/ 	.word	0x00000110
        /*0980*/ 	.short	0x010a
        /*0982*/ 	.byte	0xff
	.zero		1


	//   ....[135]....
        /*0984*/ 	.word	0x0000acf0
        /*0988*/ 	.word	0x0000000c
        /*098c*/ 	.word	0x000000b0
        /*0990*/ 	.short	0x010a
        /*0992*/ 	.byte	0xff
	.zero		1


	//   ....[136]....
        /*0994*/ 	.word	0x0000ad50
        /*0998*/ 	.word	0x00000000
        /*099c*/ 	.word	0x000000a8
        /*09a0*/ 	.short	0x010a
        /*09a2*/ 	.byte	0xff
	.zero		1


	//   ....[137]....
        /*09a4*/ 	.word	0x0000adb0
        /*09a8*/ 	.word	0x00000000
        /*09ac*/ 	.word	0x00000080
        /*09b0*/ 	.short	0x010a
        /*09b2*/ 	.byte	0xff
	.zero		1


	//   ....[138]....
        /*09b4*/ 	.word	0x0000ae10
        /*09b8*/ 	.word	0x00000000
        /*09bc*/ 	.word	0x00000088
        /*09c0*/ 	.short	0x010a
        /*09c2*/ 	.byte	0xff
	.zero		1


	//   ....[139]....
        /*09c4*/ 	.word	0x0000ae70
        /*09c8*/ 	.word	0x00000000
        /*09cc*/ 	.word	0x00000090
        /*09d0*/ 	.short	0x010a
        /*09d2*/ 	.byte	0xff
	.zero		1


	//   ....[140]....
        /*09d4*/ 	.word	0x0000aed0
        /*09d8*/ 	.word	0x00000000
        /*09dc*/ 	.word	0x00000098
        /*09e0*/ 	.short	0x010a
        /*09e2*/ 	.byte	0xff
	.zero		1


	//   ....[141]....
        /*09e4*/ 	.word	0x0000af30
        /*09e8*/ 	.word	0x00000000
        /*09ec*/ 	.word	0x00000080
        /*09f0*/ 	.short	0x010a
        /*09f2*/ 	.byte	0xff
	.zero		1


	//   ....[142]....
        /*09f4*/ 	.word	0x0000af90
        /*09f8*/ 	.word	0x00000000
        /*09fc*/ 	.word	0x00000088
        /*0a00*/ 	.short	0x010a
        /*0a02*/ 	.byte	0xff
	.zero		1


	//   ....[143]....
        /*0a04*/ 	.word	0x0000aff0
        /*0a08*/ 	.word	0x00000000
        /*0a0c*/ 	.word	0x00000090
        /*0a10*/ 	.short	0x010a
        /*0a12*/ 	.byte	0xff
	.zero		1


	//   ....[144]....
        /*0a14*/ 	.word	0x0000b040
        /*0a18*/ 	.word	0x00000003
        /*0a1c*/ 	.word	0x000000b0
        /*0a20*/ 	.short	0x010a
        /*0a22*/ 	.byte	0xff
	.zero		1


	//   ....[145]....
        /*0a24*/ 	.word	0x0000b0a0
        /*0a28*/ 	.word	0x00000002
        /*0a2c*/ 	.word	0x00000060
        /*0a30*/ 	.short	0x010a
        /*0a32*/ 	.byte	0xff
	.zero		1


	//   ....[146]....
        /*0a34*/ 	.word	0x0000b0f0
        /*0a38*/ 	.word	0x00000065
        /*0a3c*/ 	.word	0x000000d0
        /*0a40*/ 	.short	0x010a
        /*0a42*/ 	.byte	0xff
	.zero		1


	//   ....[147]....
        /*0a44*/ 	.word	0x0000b140
        /*0a48*/ 	.word	0x00000003
        /*0a4c*/ 	.word	0x00000060
        /*0a50*/ 	.short	0x010a
        /*0a52*/ 	.byte	0xff
	.zero		1


	//   ....[148]....
        /*0a54*/ 	.word	0x0000b190
        /*0a58*/ 	.word	0x0000003e
        /*0a5c*/ 	.word	0x00000060
        /*0a60*/ 	.short	0x010a
        /*0a62*/ 	.byte	0xff
	.zero		1


	//   ....[149]....
        /*0a64*/ 	.word	0x0000b1e0
        /*0a68*/ 	.word	0x0000003e
        /*0a6c*/ 	.word	0x00000060
        /*0a70*/ 	.short	0x010a
        /*0a72*/ 	.byte	0xff
	.zero		1


	//----- nvinfo : EIATTR_NUM_MBARRIERS
	.align		4
.L_47:
        /*0a74*/ 	.byte	0x03, 0x38
        /*0a76*/ 	.short	0x0023


	//----- nvinfo : EIATTR_EXIT_INSTR_OFFSETS
	.align		4
        /*0a78*/ 	.byte	0x04, 0x1c
        /*0a7a*/ 	.short	(.L_49 - .L_48)


	//   ....[0]....
.L_48:
        /*0a7c*/ 	.word	0x00003380


	//   ....[1]....
        /*0a80*/ 	.word	0x00003870


	//   ....[2]....
        /*0a84*/ 	.word	0x000038d0


	//   ....[3]....
        /*0a88*/ 	.word	0x00004f40


	//   ....[4]....
        /*0a8c*/ 	.word	0x000060b0


	//   ....[5]....
        /*0a90*/ 	.word	0x000060f0


	//   ....[6]....
        /*0a94*/ 	.word	0x0000a410


	//   ....[7]....
        /*0a98*/ 	.word	0x0000a480


	//   ....[8]....
        /*0a9c*/ 	.word	0x0000a4b0


	//   ....[9]....
        /*0aa0*/ 	.word	0x0000a520


	//----- nvinfo : EIATTR_MAX_THREADS
	.align		4
.L_49:
        /*0aa4*/ 	.byte	0x04, 0x05
        /*0aa6*/ 	.short	(.L_51 - .L_50)
.L_50:
        /*0aa8*/ 	.word	0x00000100
        /*0aac*/ 	.word	0x00000001
        /*0ab0*/ 	.word	0x00000001


	//----- nvinfo : EIATTR_CRS_STACK_SIZE
	.align		4
.L_51:
        /*0ab4*/ 	.byte	0x04, 0x1e
        /*0ab6*/ 	.short	(.L_53 - .L_52)
.L_52:
        /*0ab8*/ 	.word	0x00000000


	//----- nvinfo : EIATTR_CBANK_PARAM_SIZE
	.align		4
.L_53:
        /*0abc*/ 	.byte	0x03, 0x19
        /*0abe*/ 	.short	0x0c00


	//----- nvinfo : EIATTR_PARAM_CBANK
	.align		4
        /*0ac0*/ 	.byte	0x04, 0x0a
        /*0ac2*/ 	.short	(.L_55 - .L_54)
	.align		4
.L_54:
        /*0ac4*/ 	.word	index@(.nv.constant0._ZN7cutlass13device_kernelINS_4gemm6kernel13GemmUniversalIN4cute5tupleIJiiiiEEENS1_10collective13CollectiveMmaINS1_46MainloopSm100TmaUmmaWarpSpecializedBlockScaledILi6ELi2ELi2ENS5_IJNS4_1CILi4EEESB_NSA_ILi1EEEEEEEENS5_IJNSA_ILi256EEENSA_ILi128EEESF_EEENS5_IJNS_12float_e2m1_tENS_13float_ue4m3_tEEEENS5_IJNS5_IJlSC_lEEENS4_6LayoutINS5_IJNS5_IJNS5_IJNSA_ILi32EEESB_EEEiEEENS5_IJNS5_IJNSA_ILi16EEESB_EEEiEEENS5_IJSC_iEEEEEENS5_IJSS_NS5_IJNS5_IJNSA_ILi0EEESC_EEENSA_ILi512EEEEEENS5_IJSV_iEEEEEEEEEEESK_S12_NS4_8TiledMMAINS4_8MMA_AtomIJNS4_23SM100_MMA_MXF4_2x1SM_SSISI_SI_fSJ_Li256ELi128ELi16ELNS4_4UMMA5MajorE0ELS17_0ELNS16_7ScaleInE0ELS18_0EEEEEENSM_INS5_IJSC_SC_SC_EEENS5_IJSV_SV_SV_EEEEENS5_IJNS4_10UnderscoreES1E_S1E_EEEEENS5_IJNS4_28SM100_TMA_2SM_LOAD_MULTICASTES1H_EEENS5_IJNS4_14ComposedLayoutINS4_7SwizzleILi3ELi4ELi3EEENS4_18smem_ptr_flag_bitsILi4EEENSM_INS5_IJNSA_ILi8EEESF_EEENS5_IJSF_SC_EEEEEEENSM_INS5_IJNS5_IJNS5_IJSO_SC_EEESR_EEESC_NS5_IJSC_SB_EEEEEENS5_IJNS5_IJNS5_IJSR_SX_EEESW_EEESV_NS5_IJSB_SX_EEEEEEEEEEEvNS4_8identityES1I_S22_vS23_EENS_8epilogue10collective18CollectiveEpilogueINS25_23Sm100TmaWarpSpecializedILi4ELi2ELi32ELb1ELb0EEEJNS5_IJSG_SG_SF_EEENS5_IJNSM_ISG_SC_EENSM_ISN_SC_EEEEENS_10bfloat16_tESL_S2E_SL_NS25_6fusion15FusionCallbacksIS29_NS2F_17LinearCombinationIS2E_fS2E_fLNS_15FloatRoundStyleE2EEES2A_S2D_JEEENS4_5SM1004TMEM4LOAD26SM100_TMEM_LOAD_32dp32b32xENS4_13SM90_TMA_LOADENS1J_INS1K_ILi2ELi4ELi3EEENS1M_ILi16EEENSM_INS5_IJS1O_SN_EEENS5_IJSN_SC_EEEEEEENS4_39AutoVectorizingCopyWithAssumedAlignmentILi128EEENS4_14SM90_TMA_STOREES2V_S2X_S2X_EEEvvEEEEvNT_6ParamsE)
        /*0ac8*/ 	.short	0x0380
        /*0aca*/ 	.short	0x0c00


	//----- nvinfo : EIATTR_SW_WAR
	.align		4
.L_55:
        /*0acc*/ 	.byte	0x04, 0x36
        /*0ace*/ 	.short	(.L_57 - .L_56)
.L_56:
        /*0ad0*/ 	.word	0x00000008
.L_57:


//--------------------- .nv.callgraph             --------------------------
	.section	.nv.callgraph,"",@"SHT_CUDA_CALLGRAPH"
	.align	4
	.sectionentsize	8
	.align		4
        /*0000*/ 	.word	0x00000000
	.align		4
        /*0004*/ 	.word	0xffffffff
	.align		4
        /*0008*/ 	.word	index@(_ZN7cutlass13device_kernelINS_4gemm6kernel13GemmUniversalIN4cute5tupleIJiiiiEEENS1_10collective13CollectiveMmaINS1_46MainloopSm100TmaUmmaWarpSpecializedBlockScaledILi6ELi2ELi2ENS5_IJNS4_1CILi4EEESB_NSA_ILi1EEEEEEEENS5_IJNSA_ILi256EEENSA_ILi128EEESF_EEENS5_IJNS_12float_e2m1_tENS_13float_ue4m3_tEEEENS5_IJNS5_IJlSC_lEEENS4_6LayoutINS5_IJNS5_IJNS5_IJNSA_ILi32EEESB_EEEiEEENS5_IJNS5_IJNSA_ILi16EEESB_EEEiEEENS5_IJSC_iEEEEEENS5_IJSS_NS5_IJNS5_IJNSA_ILi0EEESC_EEENSA_ILi512EEEEEENS5_IJSV_iEEEEEEEEEEESK_S12_NS4_8TiledMMAINS4_8MMA_AtomIJNS4_23SM100_MMA_MXF4_2x1SM_SSISI_SI_fSJ_Li256ELi128ELi16ELNS4_4UMMA5MajorE0ELS17_0ELNS16_7ScaleInE0ELS18_0EEEEEENSM_INS5_IJSC_SC_SC_EEENS5_IJSV_SV_SV_EEEEENS5_IJNS4_10UnderscoreES1E_S1E_EEEEENS5_IJNS4_28SM100_TMA_2SM_LOAD_MULTICASTES1H_EEENS5_IJNS4_14ComposedLayoutINS4_7SwizzleILi3ELi4ELi3EEENS4_18smem_ptr_flag_bitsILi4EEENSM_INS5_IJNSA_ILi8EEESF_EEENS5_IJSF_SC_EEEEEEENSM_INS5_IJNS5_IJNS5_IJSO_SC_EEESR_EEESC_NS5_IJSC_SB_EEEEEENS5_IJNS5_IJNS5_IJSR_SX_EEESW_EEESV_NS5_IJSB_SX_EEEEEEEEEEEvNS4_8identityES1I_S22_vS23_EENS_8epilogue10collective18CollectiveEpilogueINS25_23Sm100TmaWarpSpecializedILi4ELi2ELi32ELb1ELb0EEEJNS5_IJSG_SG_SF_EEENS5_IJNSM_ISG_SC_EENSM_ISN_SC_EEEEENS_10bfloat16_tESL_S2E_SL_NS25_6fusion15FusionCallbacksIS29_NS2F_17LinearCombinationIS2E_fS2E_fLNS_15FloatRoundStyleE2EEES2A_S2D_JEEENS4_5SM1004TMEM4LOAD26SM100_TMEM_LOAD_32dp32b32xENS4_13SM90_TMA_LOADENS1J_INS1K_ILi2ELi4ELi3EEENS1M_ILi16EEENSM_INS5_IJS1O_SN_EEENS5_IJSN_SC_EEEEEEENS4_39AutoVectorizingCopyWithAssumedAlignmentILi128EEENS4_14SM90_TMA_STOREES2V_S2X_S2X_EEEvvEEEEvNT_6ParamsE)
	.align		4
        /*000c*/ 	.word	index@(__assertfail)
	.align		4
        /*0010*/ 	.word	0x00000000
	.align		4
        /*0014*/ 	.word	0xfffffffe
	.align		4
        /*0018*/ 	.word	0x00000000
	.align		4
        /*001c*/ 	.word	0xfffffffd
	.align		4
        /*0020*/ 	.word	0x00000000
	.align		4
        /*0024*/ 	.word	0xfffffffc


//--------------------- .nv.constant4             --------------------------
	.section	.nv.constant4,"a",@progbits
	.align	8
	.align		8
.nv.constant4:
        /*0000*/ 	.dword	__assertfail
	.align		8
        /*0008*/ 	.dword	__unnamed_1
	.align		8
        /*0010*/ 	.dword	__unnamed_2
	.align		8
        /*0018*/ 	.dword	_ZN40_INTERNAL_85d771f4_4_k_cu_5c22ef3d_336704cuda3std3__45__cpo5beginE
	.align		8
        /*0020*/ 	.dword	_ZN40_INTERNAL_85d771f4_4_k_cu_5c22ef3d_336704cuda3std3__45__cpo3endE
	.align		8
        /*0028*/ 	.dword	_ZN40_INTERNAL_85d771f4_4_k_cu_5c22ef3d_336704cuda3std3__45__cpo6cbeginE
	.align		8
        /*0030*/ 	.dword	_ZN40_INTERNAL_85d771f4_4_k_cu_5c22ef3d_336704cuda3std3__45__cpo4cendE
	.align		8
        /*0038*/ 	.dword	_ZN40_INTERNAL_85d771f4_4_k_cu_5c22ef3d_336704cuda3std3__442_GLOBAL__N__85d771f4_4_k_cu_5c22ef3d_336706ignoreE
	.align		8
        /*0040*/ 	.dword	_ZN40_INTERNAL_85d771f4_4_k_cu_5c22ef3d_336704cuda3std3__419piecewise_constructE
	.align		8
        /*0048*/ 	.dword	_ZN40_INTERNAL_85d771f4_4_k_cu_5c22ef3d_336704cuda3std3__48in_placeE
	.align		8
        /*0050*/ 	.dword	_ZN40_INTERNAL_85d771f4_4_k_cu_5c22ef3d_336704cuda3std6ranges3__45__cpo4swapE
	.align		8
        /*0058*/ 	.dword	_ZN40_INTERNAL_85d771f4_4_k_cu_5c22ef3d_336704cuda3std6ranges3__45__cpo9iter_moveE
	.align		8
        /*0060*/ 	.dword	_ZN40_INTERNAL_85d771f4_4_k_cu_5c22ef3d_336704cute7productE
	.align		8
        /*0068*/ 	.dword	_ZN40_INTERNAL_85d771f4_4_k_cu_5c22ef3d_336704cute1_E
	.align		8
        /*0070*/ 	.dword	$str$25
	.align		8
        /*0078*/ 	.dword	$str$26
	.align		8
        /*0080*/ 	.dword	$str$29
	.align		8
        /*0088*/ 	.dword	$str$30


//--------------------- .text._ZN7cutlass13device_kernelINS_4gemm6kernel13GemmUniversalIN4cute5tupleIJiiiiEEENS1_10collective13CollectiveMmaINS1_46MainloopSm100TmaUmmaWarpSpecializedBlockScaledILi6ELi2ELi2ENS5_IJNS4_1CILi4EEESB_NSA_ILi1EEEEEEEENS5_IJNSA_ILi256EEENSA_ILi128EEESF_EEENS5_IJNS_12float_e2m1_tENS_13float_ue4m3_tEEEENS5_IJNS5_IJlSC_lEEENS4_6LayoutINS5_IJNS5_IJNS5_IJNSA_ILi32EEESB_EEEiEEENS5_IJNS5_IJNSA_ILi16EEESB_EEEiEEENS5_IJSC_iEEEEEENS5_IJSS_NS5_IJNS5_IJNSA_ILi0EEESC_EEENSA_ILi512EEEEEENS5_IJSV_iEEEEEEEEEEESK_S12_NS4_8TiledMMAINS4_8MMA_AtomIJNS4_23SM100_MMA_MXF4_2x1SM_SSISI_SI_fSJ_Li256ELi128ELi16ELNS4_4UMMA5MajorE0ELS17_0ELNS16_7ScaleInE0ELS18_0EEEEEENSM_INS5_IJSC_SC_SC_EEENS5_IJSV_SV_SV_EEEEENS5_IJNS4_10UnderscoreES1E_S1E_EEEEENS5_IJNS4_28SM100_TMA_2SM_LOAD_MULTICASTES1H_EEENS5_IJNS4_14ComposedLayoutINS4_7SwizzleILi3ELi4ELi3EEENS4_18smem_ptr_flag_bitsILi4EEENSM_INS5_IJNSA_ILi8EEESF_EEENS5_IJSF_SC_EEEEEEENSM_INS5_IJNS5_IJNS5_IJSO_SC_EEESR_EEESC_NS5_IJSC_SB_EEEEEENS5_IJNS5_IJNS5_IJSR_SX_EEESW_EEESV_NS5_IJSB_SX_EEEEEEEEEEEvNS4_8identityES1I_S22_vS23_EENS_8epilogue10collective18CollectiveEpilogueINS25_23Sm100TmaWarpSpecializedILi4ELi2ELi32ELb1ELb0EEEJNS5_IJSG_SG_SF_EEENS5_IJNSM_ISG_SC_EENSM_ISN_SC_EEEEENS_10bfloat16_tESL_S2E_SL_NS25_6fusion15FusionCallbacksIS29_NS2F_17LinearCombinationIS2E_fS2E_fLNS_15FloatRoundStyleE2EEES2A_S2D_JEEENS4_5SM1004TMEM4LOAD26SM100_TMEM_LOAD_32dp32b32xENS4_13SM90_TMA_LOADENS1J_INS1K_ILi2ELi4ELi3EEENS1M_ILi16EEENSM_INS5_IJS1O_SN_EEENS5_IJSN_SC_EEEEEEENS4_39AutoVectorizingCopyWithAssumedAlignmentILi128EEENS4_14SM90_TMA_STOREES2V_S2X_S2X_EEEvvEEEEvNT_6ParamsE --------------------------
	.section	.text._ZN7cutlass13device_kernelINS_4gemm6kernel13GemmUniversalIN4cute5tupleIJiiiiEEENS1_10collective13CollectiveMmaINS1_46MainloopSm100TmaUmmaWarpSpecializedBlockScaledILi6ELi2ELi2ENS5_IJNS4_1CILi4EEESB_NSA_ILi1EEEEEEEENS5_IJNSA_ILi256EEENSA_ILi128EEESF_EEENS5_IJNS_12float_e2m1_tENS_13float_ue4m3_tEEEENS5_IJNS5_IJlSC_lEEENS4_6LayoutINS5_IJNS5_IJNS5_IJNSA_ILi32EEESB_EEEiEEENS5_IJNS5_IJNSA_ILi16EEESB_EEEiEEENS5_IJSC_iEEEEEENS5_IJSS_NS5_IJNS5_IJNSA_ILi0EEESC_EEENSA_ILi512EEEEEENS5_IJSV_iEEEEEEEEEEESK_S12_NS4_8TiledMMAINS4_8MMA_AtomIJNS4_23SM100_MMA_MXF4_2x1SM_SSISI_SI_fSJ_Li256ELi128ELi16ELNS4_4UMMA5MajorE0ELS17_0ELNS16_7ScaleInE0ELS18_0EEEEEENSM_INS5_IJSC_SC_SC_EEENS5_IJSV_SV_SV_EEEEENS5_IJNS4_10UnderscoreES1E_S1E_EEEEENS5_IJNS4_28SM100_TMA_2SM_LOAD_MULTICASTES1H_EEENS5_IJNS4_14ComposedLayoutINS4_7SwizzleILi3ELi4ELi3EEENS4_18smem_ptr_flag_bitsILi4EEENSM_INS5_IJNSA_ILi8EEESF_EEENS5_IJSF_SC_EEEEEEENSM_INS5_IJNS5_IJNS5_IJSO_SC_EEESR_EEESC_NS5_IJSC_SB_EEEEEENS5_IJNS5_IJNS5_IJSR_SX_EEESW_EEESV_NS5_IJSB_SX_EEEEEEEEEEEvNS4_8identityES1I_S22_vS23_EENS_8epilogue10collective18CollectiveEpilogueINS25_23Sm100TmaWarpSpecializedILi4ELi2ELi32ELb1ELb0EEEJNS5_IJSG_SG_SF_EEENS5_IJNSM_ISG_SC_EENSM_ISN_SC_EEEEENS_10bfloat16_tESL_S2E_SL_NS25_6fusion15FusionCallbacksIS29_NS2F_17LinearCombinationIS2E_fS2E_fLNS_15FloatRoundStyleE2EEES2A_S2D_JEEENS4_5SM1004TMEM4LOAD26SM100_TMEM_LOAD_32dp32b32xENS4_13SM90_TMA_LOADENS1J_INS1K_ILi2ELi4ELi3EEENS1M_ILi16EEENSM_INS5_IJS1O_SN_EEENS5_IJSN_SC_EEEEEEENS4_39AutoVectorizingCopyWithAssumedAlignmentILi128EEENS4_14SM90_TMA_STOREES2V_S2X_S2X_EEEvvEEEEvNT_6ParamsE,"ax",@progbits
	.align	128
.text._ZN7cutlass13device_kernelINS_4gemm6kernel13GemmUniversalIN4cute5tupleIJiiiiEEENS1_10collective13CollectiveMmaINS1_46MainloopSm100TmaUmmaWarpSpecializedBlockScaledILi6ELi2ELi2ENS5_IJNS4_1CILi4EEESB_NSA_ILi1EEEEEEEENS5_IJNSA_ILi256EEENSA_ILi128EEESF_EEENS5_IJNS_12float_e2m1_tENS_13float_ue4m3_tEEEENS5_IJNS5_IJlSC_lEEENS4_6LayoutINS5_IJNS5_IJNS5_IJNSA_ILi32EEESB_EEEiEEENS5_IJNS5_IJNSA_ILi16EEESB_EEEiEEENS5_IJSC_iEEEEEENS5_IJSS_NS5_IJNS5_IJNSA_ILi0EEESC_EEENSA_ILi512EEEEEENS5_IJSV_iEEEEEEEEEEESK_S12_NS4_8TiledMMAINS4_8MMA_AtomIJNS4_23SM100_MMA_MXF4_2x1SM_SSISI_SI_fSJ_Li256ELi128ELi16ELNS4_4UMMA5MajorE0ELS17_0ELNS16_7ScaleInE0ELS18_0EEEEEENSM_INS5_IJSC_SC_SC_EEENS5_IJSV_SV_SV_EEEEENS5_IJNS4_10UnderscoreES1E_S1E_EEEEENS5_IJNS4_28SM100_TMA_2SM_LOAD_MULTICASTES1H_EEENS5_IJNS4_14ComposedLayoutINS4_7SwizzleILi3ELi4ELi3EEENS4_18smem_ptr_flag_bitsILi4EEENSM_INS5_IJNSA_ILi8EEESF_EEENS5_IJSF_SC_EEEEEEENSM_INS5_IJNS5_IJNS5_IJSO_SC_EEESR_EEESC_NS5_IJSC_SB_EEEEEENS5_IJNS5_IJNS5_IJSR_SX_EEESW_EEESV_NS5_IJSB_SX_EEEEEEEEEEEvNS4_8identityES1I_S22_vS23_EENS_8epilogue10collective18CollectiveEpilogueINS25_23Sm100TmaWarpSpecializedILi4ELi2ELi32ELb1ELb0EEEJNS5_IJSG_SG_SF_EEENS5_IJNSM_ISG_SC_EENSM_ISN_SC_EEEEENS_10bfloat16_tESL_S2E_SL_NS25_6fusion15FusionCallbacksIS29_NS2F_17LinearCombinationIS2E_fS2E_fLNS_15FloatRoundStyleE2EEES2A_S2D_JEEENS4_5SM1004TMEM4LOAD26SM100_TMEM_LOAD_32dp32b32xENS4_13SM90_TMA_LOADENS1J_INS1K_ILi2ELi4ELi3EEENS1M_ILi16EEENSM_INS5_IJS1O_SN_EEENS5_IJSN_SC_EEEEEEENS4_39AutoVectorizingCopyWithAssumedAlignmentILi128EEENS4_14SM90_TMA_STOREES2V_S2X_S2X_EEEvvEEEEvNT_6ParamsE:
        .type           _ZN7cutlass13device_kernelINS_4gemm6kernel13GemmUniversalIN4cute5tupleIJiiiiEEENS1_10collective13CollectiveMmaINS1_46MainloopSm100TmaUmmaWarpSpecializedBlockScaledILi6ELi2ELi2ENS5_IJNS4_1CILi4EEESB_NSA_ILi1EEEEEEEENS5_IJNSA_ILi256EEENSA_ILi128EEESF_EEENS5_IJNS_12float_e2m1_tENS_13float_ue4m3_tEEEENS5_IJNS5_IJlSC_lEEENS4_6LayoutINS5_IJNS5_IJNS5_IJNSA_ILi32EEESB_EEEiEEENS5_IJNS5_IJNSA_ILi16EEESB_EEEiEEENS5_IJSC_iEEEEEENS5_IJSS_NS5_IJNS5_IJNSA_ILi0EEESC_EEENSA_ILi512EEEEEENS5_IJSV_iEEEEEEEEEEESK_S12_NS4_8TiledMMAINS4_8MMA_AtomIJNS4_23SM100_MMA_MXF4_2x1SM_SSISI_SI_fSJ_Li256ELi128ELi16ELNS4_4UMMA5MajorE0ELS17_0ELNS16_7ScaleInE0ELS18_0EEEEEENSM_INS5_IJSC_SC_SC_EEENS5_IJSV_SV_SV_EEEEENS5_IJNS4_10UnderscoreES1E_S1E_EEEEENS5_IJNS4_28SM100_TMA_2SM_LOAD_MULTICASTES1H_EEENS5_IJNS4_14ComposedLayoutINS4_7SwizzleILi3ELi4ELi3EEENS4_18smem_ptr_flag_bitsILi4EEENSM_INS5_IJNSA_ILi8EEESF_EEENS5_IJSF_SC_EEEEEEENSM_INS5_IJNS5_IJNS5_IJSO_SC_EEESR_EEESC_NS5_IJSC_SB_EEEEEENS5_IJNS5_IJNS5_IJSR_SX_EEESW_EEESV_NS5_IJSB_SX_EEEEEEEEEEEvNS4_8identityES1I_S22_vS23_EENS_8epilogue10collective18CollectiveEpilogueINS25_23Sm100TmaWarpSpecializedILi4ELi2ELi32ELb1ELb0EEEJNS5_IJSG_SG_SF_EEENS5_IJNSM_ISG_SC_EENSM_ISN_SC_EEEEENS_10bfloat16_tESL_S2E_SL_NS25_6fusion15FusionCallbacksIS29_NS2F_17LinearCombinationIS2E_fS2E_fLNS_15FloatRoundStyleE2EEES2A_S2D_JEEENS4_5SM1004TMEM4LOAD26SM100_TMEM_LOAD_32dp32b32xENS4_13SM90_TMA_LOADENS1J_INS1K_ILi2ELi4ELi3EEENS1M_ILi16EEENSM_INS5_IJS1O_SN_EEENS5_IJSN_SC_EEEEEEENS4_39AutoVectorizingCopyWithAssumedAlignmentILi128EEENS4_14SM90_TMA_STOREES2V_S2X_S2X_EEEvvEEEEvNT_6ParamsE,@function
        .size           _ZN7cutlass13device_kernelINS_4gemm6kernel13GemmUniversalIN4cute5tupleIJiiiiEEENS1_10collective13CollectiveMmaINS1_46MainloopSm100TmaUmmaWarpSpecializedBlockScaledILi6ELi2ELi2ENS5_IJNS4_1CILi4EEESB_NSA_ILi1EEEEEEEENS5_IJNSA_ILi256EEENSA_ILi128EEESF_EEENS5_IJNS_12float_e2m1_tENS_13float_ue4m3_tEEEENS5_IJNS5_IJlSC_lEEENS4_6LayoutINS5_IJNS5_IJNS5_IJNSA_ILi32EEESB_EEEiEEENS5_IJNS5_IJNSA_ILi16EEESB_EEEiEEENS5_IJSC_iEEEEEENS5_IJSS_NS5_IJNS5_IJNSA_ILi0EEESC_EEENSA_ILi512EEEEEENS5_IJSV_iEEEEEEEEEEESK_S12_NS4_8TiledMMAINS4_8MMA_AtomIJNS4_23SM100_MMA_MXF4_2x1SM_SSISI_SI_fSJ_Li256ELi128ELi16ELNS4_4UMMA5MajorE0ELS17_0ELNS16_7ScaleInE0ELS18_0EEEEEENSM_INS5_IJSC_SC_SC_EEENS5_IJSV_SV_SV_EEEEENS5_IJNS4_10UnderscoreES1E_S1E_EEEEENS5_IJNS4_28SM100_TMA_2SM_LOAD_MULTICASTES1H_EEENS5_IJNS4_14ComposedLayoutINS4_7SwizzleILi3ELi4ELi3EEENS4_18smem_ptr_flag_bitsILi4EEENSM_INS5_IJNSA_ILi8EEESF_EEENS5_IJSF_SC_EEEEEEENSM_INS5_IJNS5_IJNS5_IJSO_SC_EEESR_EEESC_NS5_IJSC_SB_EEEEEENS5_IJNS5_IJNS5_IJSR_SX_EEESW_EEESV_NS5_IJSB_SX_EEEEEEEEEEEvNS4_8identityES1I_S22_vS23_EENS_8epilogue10collective18CollectiveEpilogueINS25_23Sm100TmaWarpSpecializedILi4ELi2ELi32ELb1ELb0EEEJNS5_IJSG_SG_SF_EEENS5_IJNSM_ISG_SC_EENSM_ISN_SC_EEEEENS_10bfloat16_tESL_S2E_SL_NS25_6fusion15FusionCallbacksIS29_NS2F_17LinearCombinationIS2E_fS2E_fLNS_15FloatRoundStyleE2EEES2A_S2D_JEEENS4_5SM1004TMEM4LOAD26SM100_TMEM_LOAD_32dp32b32xENS4_13SM90_TMA_LOADENS1J_INS1K_ILi2ELi4ELi3EEENS1M_ILi16EEENSM_INS5_IJS1O_SN_EEENS5_IJSN_SC_EEEEEEENS4_39AutoVectorizingCopyWithAssumedAlignmentILi128EEENS4_14SM90_TMA_STOREES2V_S2X_S2X_EEEvvEEEEvNT_6ParamsE,(.L_x_201 - _ZN7cutlass13device_kernelINS_4gemm6kernel13GemmUniversalIN4cute5tupleIJiiiiEEENS1_10collective13CollectiveMmaINS1_46MainloopSm100TmaUmmaWarpSpecializedBlockScaledILi6ELi2ELi2ENS5_IJNS4_1CILi4EEESB_NSA_ILi1EEEEEEEENS5_IJNSA_ILi256EEENSA_ILi128EEESF_EEENS5_IJNS_12float_e2m1_tENS_13float_ue4m3_tEEEENS5_IJNS5_IJlSC_lEEENS4_6LayoutINS5_IJNS5_IJNS5_IJNSA_ILi32EEESB_EEEiEEENS5_IJNS5_IJNSA_ILi16EEESB_EEEiEEENS5_IJSC_iEEEEEENS5_IJSS_NS5_IJNS5_IJNSA_ILi0EEESC_EEENSA_ILi512EEEEEENS5_IJSV_iEEEEEEEEEEESK_S12_NS4_8TiledMMAINS4_8MMA_AtomIJNS4_23SM100_MMA_MXF4_2x1SM_SSISI_SI_fSJ_Li256ELi128ELi16ELNS4_4UMMA5MajorE0ELS17_0ELNS16_7ScaleInE0ELS18_0EEEEEENSM_INS5_IJSC_SC_SC_EEENS5_IJSV_SV_SV_EEEEENS5_IJNS4_10UnderscoreES1E_S1E_EEEEENS5_IJNS4_28SM100_TMA_2SM_LOAD_MULTICASTES1H_EEENS5_IJNS4_14ComposedLayoutINS4_7SwizzleILi3ELi4ELi3EEENS4_18smem_ptr_flag_bitsILi4EEENSM_INS5_IJNSA_ILi8EEESF_EEENS5_IJSF_SC_EEEEEEENSM_INS5_IJNS5_IJNS5_IJSO_SC_EEESR_EEESC_NS5_IJSC_SB_EEEEEENS5_IJNS5_IJNS5_IJSR_SX_EEESW_EEESV_NS5_IJSB_SX_EEEEEEEEEEEvNS4_8identityES1I_S22_vS23_EENS_8epilogue10collective18CollectiveEpilogueINS25_23Sm100TmaWarpSpecializedILi4ELi2ELi32ELb1ELb0EEEJNS5_IJSG_SG_SF_EEENS5_IJNSM_ISG_SC_EENSM_ISN_SC_EEEEENS_10bfloat16_tESL_S2E_SL_NS25_6fusion15FusionCallbacksIS29_NS2F_17LinearCombinationIS2E_fS2E_fLNS_15FloatRoundStyleE2EEES2A_S2D_JEEENS4_5SM1004TMEM4LOAD26SM100_TMEM_LOAD_32dp32b32xENS4_13SM90_TMA_LOADENS1J_INS1K_ILi2ELi4ELi3EEENS1M_ILi16EEENSM_INS5_IJS1O_SN_EEENS5_IJSN_SC_EEEEEEENS4_39AutoVectorizingCopyWithAssumedAlignmentILi128EEENS4_14SM90_TMA_STOREES2V_S2X_S2X_EEEvvEEEEvNT_6ParamsE)
        .other          _ZN7cutlass13device_kernelINS_4gemm6kernel13GemmUniversalIN4cute5tupleIJiiiiEEENS1_10collective13CollectiveMmaINS1_46MainloopSm100TmaUmmaWarpSpecializedBlockScaledILi6ELi2ELi2ENS5_IJNS4_1CILi4EEESB_NSA_ILi1EEEEEEEENS5_IJNSA_ILi256EEENSA_ILi128EEESF_EEENS5_IJNS_12float_e2m1_tENS_13float_ue4m3_tEEEENS5_IJNS5_IJlSC_lEEENS4_6LayoutINS5_IJNS5_IJNS5_IJNSA_ILi32EEESB_EEEiEEENS5_IJNS5_IJNSA_ILi16EEESB_EEEiEEENS5_IJSC_iEEEEEENS5_IJSS_NS5_IJNS5_IJNSA_ILi0EEESC_EEENSA_ILi512EEEEEENS5_IJSV_iEEEEEEEEEEESK_S12_NS4_8TiledMMAINS4_8MMA_AtomIJNS4_23SM100_MMA_MXF4_2x1SM_SSISI_SI_fSJ_Li256ELi128ELi16ELNS4_4UMMA5MajorE0ELS17_0ELNS16_7ScaleInE0ELS18_0EEEEEENSM_INS5_IJSC_SC_SC_EEENS5_IJSV_SV_SV_EEEEENS5_IJNS4_10UnderscoreES1E_S1E_EEEEENS5_IJNS4_28SM100_TMA_2SM_LOAD_MULTICASTES1H_EEENS5_IJNS4_14ComposedLayoutINS4_7SwizzleILi3ELi4ELi3EEENS4_18smem_ptr_flag_bitsILi4EEENSM_INS5_IJNSA_ILi8EEESF_EEENS5_IJSF_SC_EEEEEEENSM_INS5_IJNS5_IJNS5_IJSO_SC_EEESR_EEESC_NS5_IJSC_SB_EEEEEENS5_IJNS5_IJNS5_IJSR_SX_EEESW_EEESV_NS5_IJSB_SX_EEEEEEEEEEEvNS4_8identityES1I_S22_vS23_EENS_8epilogue10collective18CollectiveEpilogueINS25_23Sm100TmaWarpSpecializedILi4ELi2ELi32ELb1ELb0EEEJNS5_IJSG_SG_SF_EEENS5_IJNSM_ISG_SC_EENSM_ISN_SC_EEEEENS_10bfloat16_tESL_S2E_SL_NS25_6fusion15FusionCallbacksIS29_NS2F_17LinearCombinationIS2E_fS2E_fLNS_15FloatRoundStyleE2EEES2A_S2D_JEEENS4_5SM1004TMEM4LOAD26SM100_TMEM_LOAD_32dp32b32xENS4_13SM90_TMA_LOADENS1J_INS1K_ILi2ELi4ELi3EEENS1M_ILi16EEENSM_INS5_IJS1O_SN_EEENS5_IJSN_SC_EEEEEEENS4_39AutoVectorizingCopyWithAssumedAlignmentILi128EEENS4_14SM90_TMA_STOREES2V_S2X_S2X_EEEvvEEEEvNT_6ParamsE,@"STO_CUDA_ENTRY STV_DEFAULT"
_ZN7cutlass13device_kernelINS_4gemm6kernel13GemmUniversalIN4cute5tupleIJiiiiEEENS1_10collective13CollectiveMmaINS1_46MainloopSm100TmaUmmaWarpSpecializedBlockScaledILi6ELi2ELi2ENS5_IJNS4_1CILi4EEESB_NSA_ILi1EEEEEEEENS5_IJNSA_ILi256EEENSA_ILi128EEESF_EEENS5_IJNS_12float_e2m1_tENS_13float_ue4m3_tEEEENS5_IJNS5_IJlSC_lEEENS4_6LayoutINS5_IJNS5_IJNS5_IJNSA_ILi32EEESB_EEEiEEENS5_IJNS5_IJNSA_ILi16EEESB_EEEiEEENS5_IJSC_iEEEEEENS5_IJSS_NS5_IJNS5_IJNSA_ILi0EEESC_EEENSA_ILi512EEEEEENS5_IJSV_iEEEEEEEEEEESK_S12_NS4_8TiledMMAINS4_8MMA_AtomIJNS4_23SM100_MMA_MXF4_2x1SM_SSISI_SI_fSJ_Li256ELi128ELi16ELNS4_4UMMA5MajorE0ELS17_0ELNS16_7ScaleInE0ELS18_0EEEEEENSM_INS5_IJSC_SC_SC_EEENS5_IJSV_SV_SV_EEEEENS5_IJNS4_10UnderscoreES1E_S1E_EEEEENS5_IJNS4_28SM100_TMA_2SM_LOAD_MULTICASTES1H_EEENS5_IJNS4_14ComposedLayoutINS4_7SwizzleILi3ELi4ELi3EEENS4_18smem_ptr_flag_bitsILi4EEENSM_INS5_IJNSA_ILi8EEESF_EEENS5_IJSF_SC_EEEEEEENSM_INS5_IJNS5_IJNS5_IJSO_SC_EEESR_EEESC_NS5_IJSC_SB_EEEEEENS5_IJNS5_IJNS5_IJSR_SX_EEESW_EEESV_NS5_IJSB_SX_EEEEEEEEEEEvNS4_8identityES1I_S22_vS23_EENS_8epilogue10collective18CollectiveEpilogueINS25_23Sm100TmaWarpSpecializedILi4ELi2ELi32ELb1ELb0EEEJNS5_IJSG_SG_SF_EEENS5_IJNSM_ISG_SC_EENSM_ISN_SC_EEEEENS_10bfloat16_tESL_S2E_SL_NS25_6fusion15FusionCallbacksIS29_NS2F_17LinearCombinationIS2E_fS2E_fLNS_15FloatRoundStyleE2EEES2A_S2D_JEEENS4_5SM1004TMEM4LOAD26SM100_TMEM_LOAD_32dp32b32xENS4_13SM90_TMA_LOADENS1J_INS1K_ILi2ELi4ELi3EEENS1M_ILi16EEENSM_INS5_IJS1O_SN_EEENS5_IJSN_SC_EEEEEEENS4_39AutoVectorizingCopyWithAssumedAlignmentILi128EEENS4_14SM90_TMA_STOREES2V_S2X_S2X_EEEvvEEEEvNT_6ParamsE:
[----:B------:R-:W1:Y:S01]  /*0000*/  LDC R1, c[0x0][0x37c] ;  /* 0x0000df00ff017b82 */ /* 0x000e620000000800 */
[----:B------:R-:W2:Y:S01]  /*0010*/  S2R R98, SR_TID.X ;  /* 0x0000000000627919 */ /* 0x000ea20000002100 */
[----:B------:R-:W3:Y:S06]  /*0020*/  LDCU.64 UR12, c[0x0][0xc90] ;  /* 0x00019200ff0c77ac */ /* 0x000eec0008000a00 */
[----:B------:R-:W4:Y:S01]  /*0030*/  S2UR UR60, SR_CgaCtaId ;  /* 0x00000000003c79c3 */ /* 0x000f220000008800 */
[----:B------:R-:W-:Y:S02]  /*0040*/  PRMT R84, RZ, 0x7610, R84 ;  /* 0x00007610ff547816 */ /* 0x000fe40000000054 */
[----:B------:R-:W-:-:S02]  /*0050*/  ELECT P0, URZ, PT ;  /* 0x0000000000ff782f */ /* 0x000fc40003800000 */
[----:B---3--:R-:W-:-:S04]  /*0060*/  ISETP.NE.U32.AND P1, PT, RZ, UR12, PT ;  /* 0x0000000cff007c0c */ /* 0x008fc8000bf25070 */
[----:B------:R-:W-:Y:S01]  /*0070*/  ISETP.NE.AND.EX P2, PT, RZ, UR13, PT, P1 ;  /* 0x0000000dff007c0c */ /* 0x000fe2000bf45310 */
[----:B----4-:R-:W-:Y:S02]  /*0080*/  ULOP3.LUT UR71, UR60, 0x1, URZ, 0xc0, !UPT ;  /* 0x000000013c477892 */ /* 0x010fe4000f8ec0ff */
[----:B------:R-:W-:Y:S01]  /*0090*/  ULOP3.LUT UR70, UR60, 0x1, URZ, 0x3c, !UPT ;  /* 0x000000013c467892 */ /* 0x000fe2000f8e3cff */
[----:B--2---:R-:W-:-:S05]  /*00a0*/  SHF.R.U32.HI R85, RZ, 0x5, R98 ;  /* 0x00000005ff557819 */ /* 0x004fca0000011662 */
[----:B------:R-:W2:Y:S02]  /*00b0*/  SHFL.IDX PT, R0, R85, RZ, 0x1f ;  /* 0x00001fff55007589 */ /* 0x000ea400000e0000 */
[----:B--2---:R-:W-:Y:S02]  /*00c0*/  R2UR UR21, R0 ;  /* 0x00000000001572ca */ /* 0x004fe400000e0000 */
[----:B-1----:R-:W-:Y:S05]  /*00d0*/  @P2 BRA `(.L_x_0) ;  /* 0x0000000000302947 */ /* 0x002fea0003800000 */
[----:B------:R-:W1:Y:S02]  /*00e0*/  LDCU.64 UR4, c[0x0][0xc88] ;  /* 0x00019100ff0477ac */ /* 0x000e640008000a00 */
[----:B-1----:R-:W-:-:S04]  /*00f0*/  UISETP.NE.U32.AND UP0, UPT, UR4, URZ, UPT ;  /* 0x000000ff0400728c */ /* 0x002fc8000bf05070 */
[----:B------:R-:W-:-:S09]  /*0100*/  UISETP.NE.AND.EX UP0, UPT, UR5, URZ, UPT, UP0 ;  /* 0x000000ff0500728c */ /* 0x000fd2000bf05300 */
[----:B------:R-:W-:Y:S05]  /*0110*/  BRA.U !UP0, `(.L_x_1) ;  /* 0x0000000108147547 */ /* 0x000fea000b800000 */
[----:B------:R-:W1:Y:S01]  /*0120*/  LDC.64 R2, c[0x0][0xc88] ;  /* 0x00032200ff027b82 */ /* 0x000e620000000a00 */
[----:B------:R-:W1:Y:S02]  /*0130*/  LDCU.64 UR4, c[0x0][0x358] ;  /* 0x00006b00ff0477ac */ /* 0x000e640008000a00 */
[----:B-1----:R1:W5:Y:S01]  /*0140*/  LDG.E R41, desc[UR4][R2.64] ;  /* 0x0000000402297981 */ /* 0x002362000c1e1900 */
[----:B------:R-:W-:Y:S01]  /*0150*/  HFMA2 R84, -RZ, RZ, 0, 5.9604644775390625e-08 ;  /* 0x00000001ff547431 */ /* 0x000fe200000001ff */
[----:B------:R-:W-:Y:S05]  /*0160*/  BRA `(.L_x_0) ;  /* 0x00000000000c7947 */ /* 0x000fea0003800000 */
.L_x_1:
[----:B------:R-:W1:Y:S01]  /*0170*/  LDCU UR4, c[0x0][0xc80] ;  /* 0x00019000ff0477ac */ /* 0x000e620008000800 */
[----:B------:R-:W-:Y:S01]  /*0180*/  HFMA2 R84, -RZ, RZ, 0, 5.9604644775390625e-08 ;  /* 0x00000001ff547431 */ /* 0x000fe200000001ff */
[----:B-1----:R-:W-:-:S07]  /*0190*/  MOV R41, UR4 ;  /* 0x0000000400297c02 */ /* 0x002fce0008000f00 */
.L_x_0:
[----:B------:R-:W2:Y:S02]  /*01a0*/  LDCU.64 UR4, c[0x0][0xcb0] ;  /* 0x00019600ff0477ac */ /* 0x000ea40008000a00 */
[----:B--2---:R-:W-:-:S04]  /*01b0*/  UISETP.NE.U32.AND UP0, UPT, UR4, URZ, UPT ;  /* 0x000000ff0400728c */ /* 0x004fc8000bf05070 */
[----:B------:R-:W-:-:S09]  /*01c0*/  UISETP.NE.AND.EX UP0, UPT, UR5, URZ, UPT, UP0 ;  /* 0x000000ff0500728c */ /* 0x000fd2000bf05300 */
[----:B------:R-:W-:Y:S05]  /*01d0*/  BRA.U UP0, `(.L_x_2) ;  /* 0x0000000100287547 */ /* 0x000fea000b800000 */
[----:B------:R-:W2:Y:S02]  /*01e0*/  LDCU.64 UR4, c[0x0][0xca8] ;  /* 0x00019500ff0477ac */ /* 0x000ea40008000a00 */
[----:B--2---:R-:W-:-:S04]  /*01f0*/  UISETP.NE.U32.AND UP0, UPT, UR4, URZ, UPT ;  /* 0x000000ff0400728c */ /* 0x004fc8000bf05070 */
[----:B------:R-:W-:-:S09]  /*0200*/  UISETP.NE.AND.EX UP0, UPT, UR5, URZ, UPT, UP0 ;  /* 0x000000ff0500728c */ /* 0x000fd2000bf05300 */
[----:B------:R-:W-:Y:S05]  /*0210*/  BRA.U !UP0, `(.L_x_3) ;  /* 0x0000000108107547 */ /* 0x000fea000b800000 */
[----:B------:R-:W2:Y:S01]  /*0220*/  LDC.64 R38, c[0x0][0xca8] ;  /* 0x00032a00ff267b82 */ /* 0x000ea20000000a00 */
[----:B------:R-:W2:Y:S02]  /*0230*/  LDCU.64 UR4, c[0x0][0x358] ;  /* 0x00006b00ff0477ac */ /* 0x000ea40008000a00 */
[----:B--2---:R2:W5:Y:S01]  /*0240*/  LDG.E R38, desc[UR4][R38.64] ;  /* 0x0000000426267981 */ /* 0x004562000c1e1900 */
[----:B------:R-:W-:Y:S05]  /*0250*/  BRA `(.L_x_2) ;  /* 0x0000000000087947 */ /* 0x000fea0003800000 */
.L_x_3:
[----:B------:R-:W2:Y:S02]  /*0260*/  LDCU UR4, c[0x0][0xca0] ;  /* 0x00019400ff0477ac */ /* 0x000ea40008000800 */
[----:B--2---:R-:W-:Y:S02]  /*0270*/  MOV R38, UR4 ;  /* 0x0000000400267c02 */ /* 0x004fe40008000f00 */
.L_x_2:
[----:B------:R-:W-:Y:S01]  /*0280*/  IMAD.U32 R0, RZ, RZ, UR21 ;  /* 0x00000015ff007e24 */ /* 0x000fe2000f8e00ff */
[----:B------:R-:W-:Y:S04]  /*0290*/  BSSY.RECONVERGENT B0, `(.L_x_4) ;  /* 0x0000012000007945 */ /* 0x000fe80003800200 */
[C---:B------:R-:W-:Y:S02]  /*02a0*/  ISETP.NE.OR P3, PT, R0.reuse, 0x1, !P0 ;  /* 0x000000010000780c */ /* 0x040fe40004765670 */
[----:B------:R-:W-:-:S11]  /*02b0*/  ISETP.NE.OR P2, PT, R0, 0x3, !P0 ;  /* 0x000000030000780c */ /* 0x000fd60004745670 */
[----:B------:R-:W-:Y:S05]  /*02c0*/  @P3 BRA `(.L_x_5) ;  /* 0x0000000000383947 */ /* 0x000fea0003800000 */
[----:B------:R-:W3:Y:S02]  /*02d0*/  LDCU.64 UR4, c[0x0][0x348] ;  /* 0x00006900ff0477ac */ /* 0x000ee40008000a00 */
[----:B---3--:R-:W-:Y:S02]  /*02e0*/  UIADD3 UR10, UP3, UPT, UR4, 0x80, URZ ;  /* 0x00000080040a7890 */ /* 0x008fe4000ff7e0ff */
[----:B------:R-:W-:Y:S02]  /*02f0*/  UIADD3 UR8, UP2, UPT, UR4, 0x180, URZ ;  /* 0x0000018004087890 */ /* 0x000fe4000ff5e0ff */
[----:B------:R-:W-:Y:S02]  /*0300*/  UIADD3 UR6, UP1, UPT, UR4, 0x280, URZ ;  /* 0x0000028004067890 */ /* 0x000fe4000ff3e0ff */
[----:B------:R-:W-:Y:S02]  /*0310*/  UIADD3 UR4, UP0, UPT, UR4, 0x380, URZ ;  /* 0x0000038004047890 */ /* 0x000fe4000ff1e0ff */
[----:B------:R-:W-:-:S02]  /*0320*/  UIADD3.X UR11, UPT, UPT, URZ, UR5, URZ, UP3, !UPT ;  /* 0x00000005ff0b7290 */ /* 0x000fc40009ffe4ff */
[----:B------:R-:W-:Y:S02]  /*0330*/  UIADD3.X UR9, UPT, UPT, URZ, UR5, URZ, UP2, !UPT ;  /* 0x00000005ff097290 */ /* 0x000fe400097fe4ff */
[----:B------:R-:W-:Y:S02]  /*0340*/  UIADD3.X UR7, UPT, UPT, URZ, UR5, URZ, UP1, !UPT ;  /* 0x00000005ff077290 */ /* 0x000fe40008ffe4ff */
[----:B------:R-:W-:-:S03]  /*0350*/  UIADD3.X UR5, UPT, UPT, URZ, UR5, URZ, UP0, !UPT ;  /* 0x00000005ff057290 */ /* 0x000fc600087fe4ff */
[----:B------:R3:W-:Y:S02]  /*0360*/  UTMACCTL.PF [UR10] ;  /* 0x000000000a0079b9 */ /* 0x0007e40008040000 */
[----:B------:R3:W-:Y:S02]  /*0370*/  UTMACCTL.PF [UR8] ;  /* 0x00000000080079b9 */ /* 0x0007e40008040000 */
[----:B------:R3:W-:Y:S02]  /*0380*/  UTMACCTL.PF [UR6] ;  /* 0x00000000060079b9 */ /* 0x0007e40008040000 */
[----:B------:R3:W-:Y:S02]  /*0390*/  UTMACCTL.PF [UR4] ;  /* 0x00000000040079b9 */ /* 0x0007e40008040000 */
[----:B---3--:R-:W-:Y:S01]  /*03a0*/  NOP ;  /* 0x0000000000007918 */ /* 0x008fe20000000000 */
.L_x_5:
[----:B------:R-:W-:Y:S05]  /*03b0*/  BSYNC.RECONVERGENT B0 ;  /* 0x0000000000007941 */ /* 0x000fea0003800200 */
.L_x_4:
[----:B------:R-:W-:Y:S04]  /*03c0*/  BSSY.RECONVERGENT B0, `(.L_x_6) ;  /* 0x000000a000007945 */ /* 0x000fe80003800200 */
[----:B------:R-:W-:Y:S05]  /*03d0*/  @P2 BRA `(.L_x_7) ;  /* 0x0000000000202947 */ /* 0x000fea0003800000 */
[----:B------:R-:W3:Y:S02]  /*03e0*/  LDCU.64 UR4, c[0x0][0x348] ;  /* 0x00006900ff0477ac */ /* 0x000ee40008000a00 */
[----:B---3--:R-:W-:Y:S02]  /*03f0*/  UIADD3 UR6, UP1, UPT, UR4, 0x980, URZ ;  /* 0x0000098004067890 */ /* 0x008fe4000ff3e0ff */
[----:B------:R-:W-:Y:S02]  /*0400*/  UIADD3 UR4, UP0, UPT, UR4, 0xa80, URZ ;  /* 0x00000a8004047890 */ /* 0x000fe4000ff1e0ff */
[----:B------:R-:W-:Y:S02]  /*0410*/  UIADD3.X UR7, UPT, UPT, URZ, UR5, URZ, UP1, !UPT ;  /* 0x00000005ff077290 */ /* 0x000fe40008ffe4ff */
[----:B------:R-:W-:-:S07]  /*0420*/  UIADD3.X UR5, UPT, UPT, URZ, UR5, URZ, UP0, !UPT ;  /* 0x00000005ff057290 */ /* 0x000fce00087fe4ff */
[----:B------:R3:W-:Y:S02]  /*0430*/  UTMACCTL.PF [UR6] ;  /* 0x00000000060079b9 */ /* 0x0007e40008040000 */
[----:B------:R3:W-:Y:S02]  /*0440*/  UTMACCTL.PF [UR4] ;  /* 0x00000000040079b9 */ /* 0x0007e40008040000 */
[----:B---3--:R-:W-:Y:S01]  /*0450*/  NOP ;  /* 0x0000000000007918 */ /* 0x008fe20000000000 */
.L_x_7:
[----:B------:R-:W-:Y:S05]  /*0460*/  BSYNC.RECONVERGENT B0 ;  /* 0x0000000000007941 */ /* 0x000fea0003800200 */
.L_x_6:
[----:B------:R-:W3:Y:S01]  /*0470*/  LDCU.64 UR4, c[0x0][0xc88] ;  /* 0x00019100ff0477ac */ /* 0x000ee20008000a00 */
[----:B------:R-:W-:Y:S01]  /*0480*/  ISETP.NE.AND.EX P1, PT, RZ, UR13, PT, P1 ;  /* 0x0000000dff007c0c */ /* 0x000fe2000bf25310 */
[----:B------:R-:W-:Y:S01]  /*0490*/  UPLOP3.LUT UP3, UPT, UPT, UPT, UPT, 0x80, 0x8 ;  /* 0x000000000008789c */ /* 0x000fe20003f6f070 */
[----:B---3--:R-:W-:-:S04]  /*04a0*/  ISETP.NE.U32.AND P2, PT, RZ, UR4, PT ;  /* 0x00000004ff007c0c */ /* 0x008fc8000bf45070 */
[----:B------:R-:W-:-:S13]  /*04b0*/  ISETP.NE.AND.EX P2, PT, RZ, UR5, PT, P2 ;  /* 0x00000005ff007c0c */ /* 0x000fda000bf45320 */
[----:B------:R-:W-:Y:S05]  /*04c0*/  @P2 BRA P1, `(.L_x_8) ;  /* 0x0000000000282947 */ /* 0x000fea0000800000 */
[----:B------:R-:W-:Y:S01]  /*04d0*/  UISETP.NE.U32.AND UP0, UPT, UR12, URZ, UPT ;  /* 0x000000ff0c00728c */ /* 0x000fe2000bf05070 */
[----:B-----5:R-:W-:Y:S01]  /*04e0*/  FSETP.NEU.AND P1, PT, R41, RZ, PT ;  /* 0x000000ff2900720b */ /* 0x020fe20003f2d000 */
[----:B------:R-:W-:Y:S02]  /*04f0*/  UISETP.NE.U32.AND UP2, UPT, UR4, URZ, UPT ;  /* 0x000000ff0400728c */ /* 0x000fe4000bf45070 */
[----:B------:R-:W-:Y:S02]  /*0500*/  UISETP.NE.AND.EX UP1, UPT, UR13, URZ, UPT, UP0 ;  /* 0x000000ff0d00728c */ /* 0x000fe4000bf25300 */
[----:B------:R-:W-:-:S04]  /*0510*/  UISETP.NE.AND.EX UP0, UPT, UR5, URZ, UPT, UP2 ;  /* 0x000000ff0500728c */ /* 0x000fc8000bf05320 */
[----:B------:R-:W-:-:S04]  /*0520*/  USEL UR4, URZ, 0xffffffff, UP0 ;  /* 0xffffffffff047887 */ /* 0x000fc80008000000 */
[----:B------:R-:W-:Y:S01]  /*0530*/  VOTEU.ANY UP0, P1 ;  /* 0x0000000000ff7886 */ /* 0x000fe20000800100 */
[----:B------:R-:W-:-:S04]  /*0540*/  @!UP1 USEL UR4, URZ, 0xffffffff, UP0 ;  /* 0xffffffffff049887 */ /* 0x000fc80008000000 */
[----:B------:R-:W-:-:S04]  /*0550*/  ULOP3.LUT UR4, UR4, 0x1, URZ, 0xc0, !UPT ;  /* 0x0000000104047892 */ /* 0x000fc8000f8ec0ff */
[----:B------:R-:W-:-:S11]  /*0560*/  UISETP.NE.U32.AND UP3, UPT, UR4, 0x1, UPT ;  /* 0x000000010400788c */ /* 0x000fd6000bf65070 */
.L_x_8:
[----:B------:R-:W3:Y:S01]  /*0570*/  SHFL.IDX PT, R0, R85, RZ, 0x1f ;  /* 0x00001fff55007589 */ /* 0x000ee200000e0000 */
[----:B------:R-:W-:-:S04]  /*0580*/  UISETP.NE.AND UP0, UPT, UR21, 0x2, UPT ;  /* 0x000000021500788c */ /* 0x000fc8000bf05270 */
[----:B------:R-:W-:Y:S02]  /*0590*/  UISETP.EQ.AND UP1, UPT, UR71, URZ, !UP0 ;  /* 0x000000ff4700728c */ /* 0x000fe4000c722270 */
[----:B------:R-:W-:-:S04]  /*05a0*/  USEL UR51, URZ, 0x1, UP0 ;  /* 0x00000001ff337887 */ /* 0x000fc80008000000 */
[----:B------:R-:W-:Y:S02]  /*05b0*/  PLOP3.LUT P4, PT, P0, PT, UP1, 0x80, 0x8 ;  /* 0x000000000008781c */ /* 0x000fe4000078f018 */
[----:B---3--:R-:W-:-:S13]  /*05c0*/  ISETP.NE.AND P1, PT, R0, RZ, PT ;  /* 0x000000ff0000720c */ /* 0x008fda0003f25270 */
[----:B------:R-:W-:Y:S05]  /*05d0*/  @P1 BRA `(.L_x_9) ;  /* 0x0000000000641947 */ /* 0x000fea0003800000 */
[----:B------:R-:W-:Y:S01]  /*05e0*/  UMOV UR4, 0x400 ;  /* 0x0000040000047882 */ /* 0x000fe20000000000 */
[----:B------:R-:W-:Y:S01]  /*05f0*/  UMOV UR8, 0x1 ;  /* 0x0000000100087882 */ /* 0x000fe20000000000 */
[----:B------:R-:W-:Y:S01]  /*0600*/  UMOV UR6, 0x5 ;  /* 0x0000000500067882 */ /* 0x000fe20000000000 */
[----:B------:R-:W-:Y:S02]  /*0610*/  ULEA UR4, UR60, UR4, 0x18 ;  /* 0x000000043c047291 */ /* 0x000fe4000f8ec0ff */
[----:B------:R-:W-:-:S04]  /*0620*/  UIADD3 UR8, UPT, UPT, -UR8, 0x100000, URZ ;  /* 0x0010000008087890 */ /* 0x000fc8000fffe1ff */
[----:B------:R-:W-:Y:S02]  /*0630*/  USHF.L.U32 UR9, UR8, 0xb, URZ ;  /* 0x0000000b08097899 */ /* 0x000fe400080006ff */
[----:B------:R-:W-:Y:S02]  /*0640*/  USHF.L.U32 UR8, UR8, 0x1, URZ ;  /* 0x0000000108087899 */ /* 0x000fe400080006ff */
[----:B------:R-:W-:-:S04]  /*0650*/  UIADD3 UR6, UPT, UPT, -UR6, 0x100000, URZ ;  /* 0x0010000006067890 */ /* 0x000fc8000fffe1ff */
[----:B------:R-:W-:Y:S02]  /*0660*/  USHF.L.U32 UR7, UR6, 0xb, URZ ;  /* 0x0000000b06077899 */ /* 0x000fe400080006ff */
[----:B------:R-:W-:Y:S01]  /*0670*/  USHF.L.U32 UR6, UR6, 0x1, URZ ;  /* 0x0000000106067899 */ /* 0x000fe200080006ff */
[----:B------:R-:W-:Y:S01]  /*0680*/  ELECT P1, URZ, PT ;  /* 0x0000000000ff782f */ /* 0x000fe20003820000 */
[----:B------:R-:W3:Y:S02]  /*0690*/  FENCE.VIEW.ASYNC.S ;  /* 0x00000000000073c6 */ /* 0x000ee40000000000 */
[----:B---3--:R3:W4:Y:S08]  /*06a0*/  SYNCS.EXCH.64 URZ, [UR4], UR8 ;  /* 0x0000000804ff75b2 */ /* 0x0087300008000100 */
[----:B------:R3:W1:Y:S01]  /*06b0*/  SYNCS.EXCH.64 URZ, [UR4+0x30], UR6 ;  /* 0x0000300604ff75b2 */ /* 0x0006620008000100 */
        /* <DEDUP_REMOVED lines=10> */
[----:B------:R-:W-:Y:S01]  /*0760*/  NOP ;  /* 0x0000000000007918 */ /* 0x000fe20000000000 */
.L_x_9:
[----:B------:R-:W2:Y:S01]  /*0770*/  SHFL.IDX PT, R0, R85, RZ, 0x1f ;  /* 0x00001fff55007589 */ /* 0x000ea200000e0000 */
[----:B------:R-:W-:Y:S01]  /*0780*/  NOP ;  /* 0x0000000000007918 */ /* 0x000fe20000000000 */
[----:B--2---:R-:W-:-:S13]  /*0790*/  ISETP.NE.AND P1, PT, R0, 0x1, PT ;  /* 0x000000010000780c */ /* 0x004fda0003f25270 */
[----:B------:R-:W-:Y:S05]  /*07a0*/  @P1 BRA `(.L_x_10) ;  /* 0x0000000000541947 */ /* 0x000fea0003800000 */
[----:B---3--:R-:W-:Y:S01]  /*07b0*/  UMOV UR4, 0x400 ;  /* 0x0000040000047882 */ /* 0x008fe20000000000 */
        /* <DEDUP_REMOVED lines=10> */
[----:B------:R-:W2:Y:S02]  /*0860*/  FENCE.VIEW.ASYNC.S ;  /* 0x00000000000073c6 */ /* 0x000ea40000000000 */
[----:B--2---:R2:W3:Y:S08]  /*0870*/  SYNCS.EXCH.64 URZ, [UR4+0x60], UR8 ;  /* 0x0000600804ff75b2 */ /* 0x0044f00008000100 */
        /* <DEDUP_REMOVED lines=8> */
.L_x_10:
[----:B------:R-:W4:Y:S01]  /*0900*/  SHFL.IDX PT, R0, R85, RZ, 0x1f ;  /* 0x00001fff55007589 */ /* 0x000f2200000e0000 */
[----:B------:R-:W-:Y:S01]  /*0910*/  NOP ;  /* 0x0000000000007918 */ /* 0x000fe20000000000 */
[----:B----4-:R-:W-:-:S13]  /*0920*/  ISETP.NE.AND P1, PT, R0, 0x3, PT ;  /* 0x000000030000780c */ /* 0x010fda0003f25270 */
[----:B------:R-:W-:Y:S05]  /*0930*/  @P1 BRA `(.L_x_11) ;  /* 0x00000000002c1947 */ /* 0x000fea0003800000 */
[----:B--23--:R-:W-:Y:S01]  /*0940*/  UMOV UR6, 0x400 ;  /* 0x0000040000067882 */ /* 0x00cfe20000000000 */
[----:B------:R-:W-:Y:S01]  /*0950*/  UMOV UR4, 0x20 ;  /* 0x0000002000047882 */ /* 0x000fe20000000000 */
[----:B------:R-:W-:Y:S02]  /*0960*/  ULEA UR6, UR60, UR6, 0x18 ;  /* 0x000000063c067291 */ /* 0x000fe4000f8ec0ff */
[----:B------:R-:W-:-:S04]  /*0970*/  UIADD3 UR4, UPT, UPT, -UR4, 0x100000, URZ ;  /* 0x0010000004047890 */ /* 0x000fc8000fffe1ff */
[----:B------:R-:W-:Y:S02]  /*0980*/  USHF.L.U32 UR5, UR4, 0xb, URZ ;  /* 0x0000000b04057899 */ /* 0x000fe400080006ff */
[----:B------:R-:W-:Y:S01]  /*0990*/  USHF.L.U32 UR4, UR4, 0x1, URZ ;  /* 0x0000000104047899 */ /* 0x000fe200080006ff */
[----:B------:R-:W-:Y:S01]  /*09a0*/  ELECT P1, URZ, PT ;  /* 0x0000000000ff782f */ /* 0x000fe20003820000 */
[----:B------:R-:W2:Y:S10]  /*09b0*/  FENCE.VIEW.ASYNC.S ;  /* 0x00000000000073c6 */ /* 0x000eb40000000000 */
[----:B--2---:R4:W2:Y:S01]  /*09c0*/  SYNCS.EXCH.64 URZ, [UR6+0xa0], UR4 ;  /* 0x0000a00406ff75b2 */ /* 0x0048a20008000100 */
[----:B------:R4:W3:Y:S02]  /*09d0*/  SYNCS.EXCH.64 URZ, [UR6+0xa8], UR4 ;  /* 0x0000a80406ff75b2 */ /* 0x0008e40008000100 */
[----:B----4-:R-:W-:Y:S01]  /*09e0*/  NOP ;  /* 0x0000000000007918 */ /* 0x010fe20000000000 */
.L_x_11:
[----:B------:R-:W4:Y:S01]  /*09f0*/  SHFL.IDX PT, R0, R85, RZ, 0x1f ;  /* 0x00001fff55007589 */ /* 0x000f2200000e0000 */
[----:B------:R-:W-:Y:S01]  /*0a00*/  NOP ;  /* 0x0000000000007918 */ /* 0x000fe20000000000 */
[----:B----4-:R-:W-:-:S13]  /*0a10*/  ISETP.NE.AND P1, PT, R0, 0x4, PT ;  /* 0x000000040000780c */ /* 0x010fda0003f25270 */
[----:B------:R-:W-:Y:S05]  /*0a20*/  @P1 BRA `(.L_x_12) ;  /* 0x0000000000481947 */ /* 0x000fea0003800000 */
[----:B--23--:R-:W-:Y:S01]  /*0a30*/  UMOV UR4, 0xe20 ;  /* 0x00000e2000047882 */ /* 0x00cfe20000000000 */
[----:B------:R-:W-:Y:S01]  /*0a40*/  UMOV UR6, 0x400 ;  /* 0x0000040000067882 */ /* 0x000fe20000000000 */
[----:B------:R-:W-:Y:S01]  /*0a50*/  USEL UR4, UR4, 0xc20, UP3 ;  /* 0x00000c2004047887 */ /* 0x000fe20009800000 */
        /* <DEDUP_REMOVED lines=10> */
[----:B--2---:R4:W2:Y:S08]  /*0b00*/  SYNCS.EXCH.64 URZ, [UR6+0xb0], UR8 ;  /* 0x0000b00806ff75b2 */ /* 0x0048b00008000100 */
[----:B------:R4:W3:Y:S01]  /*0b10*/  SYNCS.EXCH.64 URZ, [UR6+0xc0], UR4 ;  /* 0x0000c00406ff75b2 */ /* 0x0008e20008000100 */
[----:B------:R4:W1:Y:S01]  /*0b20*/  SYNCS.EXCH.64 URZ, [UR6+0xb8], UR8 ;  /* 0x0000b80806ff75b2 */ /* 0x0008620008000100 */
[----:B------:R4:W1:Y:S02]  /*0b30*/  SYNCS.EXCH.64 URZ, [UR6+0xc8], UR4 ;  /* 0x0000c80406ff75b2 */ /* 0x0008640008000100 */
[----:B----4-:R-:W-:Y:S01]  /*0b40*/  NOP ;  /* 0x0000000000007918 */ /* 0x010fe20000000000 */
.L_x_12:
[----:B------:R-:W4:Y:S01]  /*0b50*/  SHFL.IDX PT, R0, R85, RZ, 0x1f ;  /* 0x00001fff55007589 */ /* 0x000f2200000e0000 */
[----:B------:R-:W-:Y:S01]  /*0b60*/  NOP ;  /* 0x0000000000007918 */ /* 0x000fe20000000000 */
[----:B----4-:R-:W-:-:S13]  /*0b70*/  ISETP.NE.AND P1, PT, R0, 0x5, PT ;  /* 0x000000050000780c */ /* 0x010fda0003f25270 */
[----:B------:R-:W-:Y:S05]  /*0b80*/  @P1 BRA `(.L_x_13) ;  /* 0x0000000000441947 */ /* 0x000fea0003800000 */
[----:B--23--:R-:W-:Y:S01]  /*0b90*/  UMOV UR4, 0x400 ;  /* 0x0000040000047882 */ /* 0x00cfe20000000000 */
        /* <DEDUP_REMOVED lines=16> */
.L_x_13:
[----:B------:R-:W4:Y:S01]  /*0ca0*/  SHFL.IDX PT, R0, R85, RZ, 0x1f ;  /* 0x00001fff55007589 */ /* 0x000f2200000e0000 */
[----:B------:R-:W-:Y:S01]  /*0cb0*/  ISETP.NE.OR P0, PT, RZ, UR21, !P0 ;  /* 0x00000015ff007c0c */ /* 0x000fe2000c705670 */
        /* <DEDUP_REMOVED lines=12> */
[----:B------:R4:W3:Y:S01]  /*0d80*/  SYNCS.EXCH.64 URZ, [UR4+0x100], UR6 ;  /* 0x0001000604ff75b2 */ /* 0x0008e20008000100 */
[----:B------:R4:W1:Y:S01]  /*0d90*/  SYNCS.EXCH.64 URZ, [UR4+0xf8], UR6 ;  /* 0x0000f80604ff75b2 */ /* 0x0008620008000100 */
[----:B------:R4:W1:Y:S02]  /*0da0*/  SYNCS.EXCH.64 URZ, [UR4+0x108], UR6 ;  /* 0x0001080604ff75b2 */ /* 0x0008640008000100 */
[----:B----4-:R-:W-:Y:S01]  /*0db0*/  NOP ;  /* 0x0000000000007918 */ /* 0x010fe20000000000 */
.L_x_14:
[----:B------:R-:W-:Y:S01]  /*0dc0*/  VOTEU.ALL UP0, P0 ;  /* 0x0000000000ff7886 */ /* 0x000fe20000000000 */
[----:B--23--:R-:W-:Y:S01]  /*0dd0*/  UMOV UR4, 0x20 ;  /* 0x0000002000047882 */ /* 0x00cfe20000000000 */
[----:B------:R-:W2:Y:S01]  /*0de0*/  LDCU UR29, c[0x0][0x36c] ;  /* 0x00006d80ff1d77ac */ /* 0x000ea20008000800 */
[----:B------:R-:W-:Y:S01]  /*0df0*/  NOP ;  /* 0x0000000000007918 */ /* 0x000fe20000000000 */
[----:B------:R-:W-:Y:S01]  /*0e00*/  LOP3.LUT R0, R98, 0x1f, RZ, 0xc0, !PT ;  /* 0x0000001f62007812 */ /* 0x000fe200078ec0ff */
[----:B------:R-:W-:Y:S01]  /*0e10*/  @!UP0 UMOV UR6, 0x400 ;  /* 0x0000040000068882 */ /* 0x000fe20000000000 */
[----:B------:R-:W-:-:S04]  /*0e20*/  @!UP0 UIADD3 UR4, UPT, UPT, -UR4, 0x100000, URZ ;  /* 0x0010000004048890 */ /* 0x000fc8000fffe1ff */
[----:B------:R-:W-:Y:S02]  /*0e30*/  @!UP0 USHF.L.U32 UR5, UR4, 0xb, URZ ;  /* 0x0000000b04058899 */ /* 0x000fe400080006ff */
[----:B------:R-:W-:Y:S02]  /*0e40*/  @!UP0 USHF.L.U32 UR4, UR4, 0x1, URZ ;  /* 0x0000000104048899 */ /* 0x000fe400080006ff */
[----:B------:R-:W-:Y:S01]  /*0e50*/  @!UP0 ULEA UR6, UR60, UR6, 0x18 ;  /* 0x000000063c068291 */ /* 0x000fe2000f8ec0ff */
[----:B------:R-:W-:Y:S01]  /*0e60*/  VOTEU.ALL UP0, P0 ;  /* 0x0000000000ff7886 */ /* 0x000fe20000000000 */
[----:B------:R-:W-:Y:S02]  /*0e70*/  UISETP.NE.AND UP4, UPT, UR21, URZ, UPT ;  /* 0x000000ff1500728c */ /* 0x000fe4000bf85270 */
[----:B--2---:R-:W-:Y:S01]  /*0e80*/  UISETP.EQ.U32.AND UP1, UPT, UR29, 0x1, UPT ;  /* 0x000000011d00788c */ /* 0x004fe2000bf22070 */
[----:B------:R-:W2:Y:S07]  /*0e90*/  FENCE.VIEW.ASYNC.S ;  /* 0x00000000000073c6 */ /* 0x000eae0000000000 */
[----:B--2---:R2:W3:Y:S01]  /*0ea0*/  @!UP0 SYNCS.EXCH.64 URZ, [UR6+0x110], UR4 ;  /* 0x0001100406ff85b2 */ /* 0x0044e20008000100 */
[----:B------:R-:W-:Y:S05]  /*0eb0*/  BRA.U !UP1, `(.L_x_15) ;  /* 0x0000000109087547 */ /* 0x000fea000b800000 */
[----:B-1-3--:R-:W-:Y:S01]  /*0ec0*/  UCGABAR_ARV ;  /* 0x00000000000079c7 */ /* 0x00afe20008000000 */
[----:B------:R-:W-:Y:S05]  /*0ed0*/  BRA `(.L_x_16) ;  /* 0x0000000000047947 */ /* 0x000fea0003800000 */
.L_x_15:
[----:B-1-3--:R-:W-:Y:S01]  /*0ee0*/  NOP ;  /* 0x0000000000007918 */ /* 0x00afe20000000000 */
.L_x_16:
[----:B------:R-:W1:Y:S01]  /*0ef0*/  S2UR UR72, SR_CTAID.X ;  /* 0x00000000004879c3 */ /* 0x000e620000002500 */
[----:B------:R-:W-:-:S05]  /*0f00*/  CS2R.32 R87, SR_CgaSize ;  /* 0x0000000000577805 */ /* 0x000fca0000008a00 */
[----:B------:R-:W-:-:S05]  /*0f10*/  IMAD R87, R87, -0xa0, RZ ;  /* 0xffffff6057577824 */ /* 0x000fca00078e02ff */
[----:B------:R-:W-:-:S14]  /*0f20*/  R2UR UR8, R87 ;  /* 0x00000000570872ca */ /* 0x000fdc00000e0000 */
[----:B------:R-:W3:Y:S01]  /*0f30*/  LDCU UR8, c[0x0][UR8+0x2b0] ;  /* 0x00005600080877ac */ /* 0x000ee20008000800 */
[----:B------:R-:W-:-:S05]  /*0f40*/  CS2R.32 R87, SR_CgaSize ;  /* 0x0000000000577805 */ /* 0x000fca0000008a00 */
[----:B------:R-:W-:-:S05]  /*0f50*/  IMAD R87, R87, -0xa0, RZ ;  /* 0xffffff6057577824 */ /* 0x000fca00078e02ff */
[----:B------:R-:W-:-:S14]  /*0f60*/  R2UR UR10, R87 ;  /* 0x00000000570a72ca */ /* 0x000fdc00000e0000 */
[----:B------:R-:W4:Y:S01]  /*0f70*/  LDCU UR10, c[0x0][UR10+0x2b4] ;  /* 0x000056800a0a77ac */ /* 0x000f220008000800 */
[----:B------:R-:W4:Y:S01]  /*0f80*/  S2UR UR9, SR_CTAID.Y ;  /* 0x00000000000979c3 */ /* 0x000f220000002600 */
[----:B--2---:R-:W-:Y:S02]  /*0f90*/  ULOP3.LUT UR5, UR60, 0x3, URZ, 0xc0, !UPT ;  /* 0x000000033c057892 */ /* 0x004fe4000f8ec0ff */
[----:B------:R-:W-:Y:S02]  /*0fa0*/  ULOP3.LUT UR7, UR60, 0xc, URZ, 0xc0, !UPT ;  /* 0x0000000c3c077892 */ /* 0x000fe4000f8ec0ff */
[----:B------:R-:W-:Y:S02]  /*0fb0*/  UISETP.GT.U32.AND UP2, UPT, UR5, 0xffff, UPT ;  /* 0x0000ffff0500788c */ /* 0x000fe4000bf44070 */
[----:B------:R-:W-:Y:S01]  /*0fc0*/  USHF.R.U32.HI UR4, URZ, 0x1, UR60 ;  /* 0x00000001ff047899 */ /* 0x000fe2000801163c */
[----:B------:R-:W2:Y:S01]  /*0fd0*/  S2UR UR36, SR_CTAID.Z ;  /* 0x00000000002479c3 */ /* 0x000ea20000002700 */
[----:B------:R-:W-:-:S05]  /*0fe0*/  CS2R.32 R87, SR_CgaSize ;  /* 0x0000000000577805 */ /* 0x000fca0000008a00 */
[----:B------:R-:W-:-:S05]  /*0ff0*/  IMAD R87, R87, -0xa0, RZ ;  /* 0xffffff6057577824 */ /* 0x000fca00078e02ff */
[----:B------:R-:W-:-:S14]  /*1000*/  R2UR UR13, R87 ;  /* 0x00000000570d72ca */ /* 0x000fdc00000e0000 */
[----:B------:R-:W2:Y:S01]  /*1010*/  LDCU UR13, c[0x0][UR13+0x2a0] ;  /* 0x000054000d0d77ac */ /* 0x000ea20008000800 */
[----:B------:R-:W-:-:S05]  /*1020*/  CS2R.32 R87, SR_CgaSize ;  /* 0x0000000000577805 */ /* 0x000fca0000008a00 */
[----:B------:R-:W-:-:S05]  /*1030*/  IMAD R87, R87, -0xa0, RZ ;  /* 0xffffff6057577824 */ /* 0x000fca00078e02ff */
[----:B------:R-:W-:-:S14]  /*1040*/  R2UR UR14, R87 ;  /* 0x00000000570e72ca */ /* 0x000fdc00000e0000 */
[----:B------:R-:W2:Y:S01]  /*1050*/  LDCU UR14, c[0x0][UR14+0x2a4] ;  /* 0x000054800e0e77ac */ /* 0x000ea20008000800 */
[----:B-1----:R-:W-:Y:S01]  /*1060*/  I2FP.F32.U32 R3, UR72 ;  /* 0x0000004800037c45 */ /* 0x002fe20008201000 */
[----:B------:R-:W-:Y:S02]  /*1070*/  USEL UR43, UR5, 0xffff, !UP2 ;  /* 0x0000ffff052b7887 */ /* 0x000fe4000d000000 */
[----:B------:R-:W-:Y:S02]  /*1080*/  UISETP.GT.U32.AND UP0, UPT, UR7, 0xffff, UPT ;  /* 0x0000ffff0700788c */ /* 0x000fe4000bf04070 */
[----:B---3--:R-:W-:Y:S01]  /*1090*/  FMUL R3, R3, UR8 ;  /* 0x0000000803037c20 */ /* 0x008fe20008400000 */
[----:B------:R-:W-:Y:S01]  /*10a0*/  ULOP3.LUT UR67, UR4, 0x1, URZ, 0xc0, !UPT ;  /* 0x0000000104437892 */ /* 0x000fe2000f8ec0ff */
[----:B----4-:R-:W-:Y:S01]  /*10b0*/  I2FP.F32.U32 R2, UR9 ;  /* 0x0000000900027c45 */ /* 0x010fe20008201000 */
[----:B------:R-:W-:-:S03]  /*10c0*/  USEL UR4, UR7, 0xffff, !UP0 ;  /* 0x0000ffff07047887 */ /* 0x000fc6000c000000 */
[----:B------:R-:W1:Y:S01]  /*10d0*/  F2I.U32.TRUNC.NTZ R3, R3 ;  /* 0x0000000300037305 */ /* 0x000e62000020f000 */
[----:B------:R-:W3:Y:S01]  /*10e0*/  LDCU UR26, c[0x0][0xf24] ;  /* 0x0001e480ff1a77ac */ /* 0x000ee20008000800 */
[----:B------:R-:W-:Y:S01]  /*10f0*/  FMUL R2, R2, UR10 ;  /* 0x0000000a02027c20 */ /* 0x000fe20008400000 */
[----:B------:R-:W-:Y:S02]  /*1100*/  ULOP3.LUT UR4, UR4, 0xffff, URZ, 0xc0, !UPT ;  /* 0x0000ffff04047892 */ /* 0x000fe4000f8ec0ff */
[----:B------:R-:W-:-:S03]  /*1110*/  ULOP3.LUT UR6, UR71, 0xc, UR60, 0xf8, !UPT ;  /* 0x0000000c47067892 */ /* 0x000fc6000f8ef83c */
[----:B------:R-:W4:Y:S01]  /*1120*/  F2I.U32.TRUNC.NTZ R2, R2 ;  /* 0x0000000200027305 */ /* 0x000f22000020f000 */
[----:B------:R-:W-:Y:S01]  /*1130*/  UMOV UR46, 0xf ;  /* 0x0000000f002e7882 */ /* 0x000fe20000000000 */
[----:B------:R-:W-:Y:S02]  /*1140*/  USHF.L.U32 UR50, UR60, 0x9, URZ ;  /* 0x000000093c327899 */ /* 0x000fe400080006ff */
[----:B------:R-:W-:Y:S02]  /*1150*/  USHF.L.U32 UR46, UR46, UR4, URZ ;  /* 0x000000042e2e7299 */ /* 0x000fe400080006ff */
[----:B------:R-:W-:Y:S01]  /*1160*/  UISETP.GT.U32.AND UP1, UPT, UR6, 0xffff, UPT ;  /* 0x0000ffff0600788c */ /* 0x000fe2000bf24070 */
[----:B-1----:R-:W-:Y:S01]  /*1170*/  R2UR UR5, R3 ;  /* 0x00000000030572ca */ /* 0x002fe200000e0000 */
[----:B------:R-:W-:Y:S01]  /*1180*/  USHF.R.U32.HI UR53, URZ, 0x2, UR60 ;  /* 0x00000002ff357899 */ /* 0x000fe2000801163c */
[----:B------:R-:W-:Y:S01]  /*1190*/  PRMT R3, RZ, 0x7610, R3 ;  /* 0x00007610ff037816 */ /* 0x000fe20000000003 */
[----:B------:R-:W-:-:S02]  /*11a0*/  USEL UR6, UR6, 0xffff, !UP1 ;  /* 0x0000ffff06067887 */ /* 0x000fc4000c800000 */
[----:B------:R-:W-:Y:S02]  /*11b0*/  USHF.L.U32 UR49, UR60, 0xa, URZ ;  /* 0x0000000a3c317899 */ /* 0x000fe400080006ff */
[----:B------:R-:W-:Y:S01]  /*11c0*/  USHF.L.U32 UR48, UR60, 0xb, URZ ;  /* 0x0000000b3c307899 */ /* 0x000fe200080006ff */
[----:B----4-:R-:W-:Y:S01]  /*11d0*/  R2UR UR8, R2 ;  /* 0x00000000020872ca */ /* 0x010fe200000e0000 */
[----:B------:R-:W-:Y:S01]  /*11e0*/  USHF.L.U32 UR52, UR60, 0x7, URZ ;  /* 0x000000073c347899 */ /* 0x000fe200080006ff */
[----:B------:R-:W-:Y:S01]  /*11f0*/  PRMT R2, RZ, 0x7610, R2 ;  /* 0x00007610ff027816 */ /* 0x000fe20000000002 */
[----:B------:R-:W-:Y:S02]  /*1200*/  ULOP3.LUT UR50, UR50, 0x600, URZ, 0xc0, !UPT ;  /* 0x0000060032327892 */ /* 0x000fe4000f8ec0ff */
[----:B------:R-:W-:Y:S02]  /*1210*/  UIADD3 UR5, UPT, UPT, -UR5, URZ, URZ ;  /* 0x000000ff05057290 */ /* 0x000fe4000fffe1ff */
[----:B------:R-:W-:-:S02]  /*1220*/  ULOP3.LUT UR43, UR43, 0xffff, URZ, 0xc0, !UPT ;  /* 0x0000ffff2b2b7892 */ /* 0x000fc4000f8ec0ff */
[----:B--2---:R-:W-:Y:S02]  /*1230*/  UIMAD UR5, UR13, UR5, UR72 ;  /* 0x000000050d0572a4 */ /* 0x004fe4000f8e0248 */
[----:B------:R-:W-:Y:S02]  /*1240*/  ULOP3.LUT UR6, UR6, 0xffff, URZ, 0xc0, !UPT ;  /* 0x0000ffff06067892 */ /* 0x000fe4000f8ec0ff */
[----:B------:R-:W-:Y:S02]  /*1250*/  UIADD3 UR4, UPT, UPT, -UR8, URZ, URZ ;  /* 0x000000ff08047290 */ /* 0x000fe4000fffe1ff */
[----:B------:R-:W-:Y:S01]  /*1260*/  IMAD.U32 R87, RZ, RZ, UR5 ;  /* 0x00000005ff577e24 */ /* 0x000fe2000f8e00ff */
[----:B------:R-:W-:Y:S01]  /*1270*/  UMOV UR11, 0x1111 ;  /* 0x00001111000b7882 */ /* 0x000fe20000000000 */
[----:B------:R-:W-:Y:S01]  /*1280*/  UIMAD UR4, UR14, UR4, UR9 ;  /* 0x000000040e0472a4 */ /* 0x000fe2000f8e0209 */
[----:B------:R-:W-:Y:S01]  /*1290*/  UMOV UR47, 0x5 ;  /* 0x00000005002f7882 */ /* 0x000fe20000000000 */
[----:B------:R-:W1:Y:S04]  /*12a0*/  LDCU UR42, c[0x0][0xf24] ;  /* 0x0001e480ff2a77ac */ /* 0x000e680008000800 */
[----:B------:R-:W-:Y:S01]  /*12b0*/  IMAD.U32 R86, RZ, RZ, UR4 ;  /* 0x00000004ff567e24 */ /* 0x000fe2000f8e00ff */
[----:B------:R-:W2:Y:S01]  /*12c0*/  LDCU UR28, c[0x0][0xf30] ;  /* 0x0001e600ff1c77ac */ /* 0x000ea20008000800 */
[----:B------:R-:W-:-:S02]  /*12d0*/  UISETP.NE.AND UP5, UPT, UR21, 0x2, UPT ;  /* 0x000000021500788c */ /* 0x000fc4000bfa5270 */
[----:B------:R-:W-:Y:S02]  /*12e0*/  ULOP3.LUT UR66, UR72, 0x1, URZ, 0xc0, !UPT ;  /* 0x0000000148427892 */ /* 0x000fe4000f8ec0ff */
[----:B------:R-:W-:Y:S02]  /*12f0*/  ULOP3.LUT UR53, UR53, 0x3, URZ, 0xc0, !UPT ;  /* 0x0000000335357892 */ /* 0x000fe4000f8ec0ff */
[----:B------:R-:W-:Y:S02]  /*1300*/  ULOP3.LUT UR49, UR49, 0x3000, URZ, 0xc0, !UPT ;  /* 0x0000300031317892 */ /* 0x000fe4000f8ec0ff */
[----:B------:R-:W-:Y:S02]  /*1310*/  ULOP3.LUT UR48, UR48, 0x1000, URZ, 0xc0, !UPT ;  /* 0x0000100030307892 */ /* 0x000fe4000f8ec0ff */
[----:B------:R-:W-:Y:S01]  /*1320*/  ULOP3.LUT UR52, UR52, 0x600, URZ, 0xc0, !UPT ;  /* 0x0000060034347892 */ /* 0x000fe2000f8ec0ff */
[----:B------:R-:W-:Y:S01]  /*1330*/  UMOV UR20, UR72 ;  /* 0x0000004800147c82 */ /* 0x000fe20008000000 */
[----:B---3--:R-:W-:Y:S01]  /*1340*/  UISETP.GE.AND UP6, UPT, UR26, 0x1, UPT ;  /* 0x000000011a00788c */ /* 0x008fe2000bfc6270 */
[----:B------:R-:W-:Y:S01]  /*1350*/  UMOV UR12, UR9 ;  /* 0x00000009000c7c82 */ /* 0x000fe20008000000 */
[----:B------:R-:W-:-:S02]  /*1360*/  USHF.R.U32.HI UR56, URZ, 0x9, UR50 ;  /* 0x00000009ff387899 */ /* 0x000fc40008011632 */
[----:B------:R-:W-:Y:S02]  /*1370*/  USHF.L.U32 UR43, UR11, UR43, URZ ;  /* 0x0000002b0b2b7299 */ /* 0x000fe400080006ff */
[----:B------:R-:W-:Y:S01]  /*1380*/  USHF.L.U32 UR47, UR47, UR6, URZ ;  /* 0x000000062f2f7299 */ /* 0x000fe200080006ff */
[----:B-12---:R-:W-:Y:S11]  /*1390*/  BRA.U UP4, `(.L_x_17) ;  /* 0x0000000104b47547 */ /* 0x006ff6000b800000 */
[----:B------:R-:W-:Y:S02]  /*13a0*/  R2UR UR18, R86 ;  /* 0x00000000561272ca */ /* 0x000fe400000e0000 */
[----:B------:R-:W-:-:S11]  /*13b0*/  R2UR UR19, R87 ;  /* 0x00000000571372ca */ /* 0x000fd600000e0000 */
[----:B------:R-:W-:Y:S02]  /*13c0*/  UISETP.NE.AND UP0, UPT, UR18, URZ, UPT ;  /* 0x000000ff1200728c */ /* 0x000fe4000bf05270 */
[----:B------:R-:W-:Y:S02]  /*13d0*/  ULOP3.LUT UR4, UR19, 0x2, URZ, 0x3c, !UPT ;  /* 0x0000000213047892 */ /* 0x000fe4000f8e3cff */
[----:B------:R-:W-:Y:S02]  /*13e0*/  UISETP.GT.U32.AND UP1, UPT, UR19, 0x1, UP0 ;  /* 0x000000011300788c */ /* 0x000fe40008724070 */
[----:B------:R-:W-:Y:S02]  /*13f0*/  UISETP.NE.AND UP2, UPT, UR18, 0x1, UPT ;  /* 0x000000011200788c */ /* 0x000fe4000bf45270 */
[----:B------:R-:W-:Y:S02]  /*1400*/  UISETP.GT.U32.AND UP0, UPT, UR4, 0x1, UP0 ;  /* 0x000000010400788c */ /* 0x000fe40008704070 */
[----:B------:R-:W-:-:S02]  /*1410*/  USEL UR7, URZ, 0x1, UP1 ;  /* 0x00000001ff077887 */ /* 0x000fc40008800000 */
[----:B------:R-:W-:Y:S02]  /*1420*/  USEL UR8, URZ, 0x2, UP1 ;  /* 0x00000002ff087887 */ /* 0x000fe40008800000 */
[----:B------:R-:W-:Y:S02]  /*1430*/  UISETP.GT.U32.AND UP1, UPT, UR19, 0x1, UP2 ;  /* 0x000000011300788c */ /* 0x000fe40009724070 */
[----:B------:R-:W-:Y:S02]  /*1440*/  USEL UR13, URZ, 0x4, UP0 ;  /* 0x00000004ff0d7887 */ /* 0x000fe40008000000 */
[----:B------:R-:W-:Y:S02]  /*1450*/  USEL UR16, URZ, 0x8, UP0 ;  /* 0x00000008ff107887 */ /* 0x000fe40008000000 */
[----:B------:R-:W-:Y:S02]  /*1460*/  UISETP.GT.U32.AND UP0, UPT, UR4, 0x1, UP2 ;  /* 0x000000010400788c */ /* 0x000fe40009704070 */
[----:B------:R-:W-:-:S02]  /*1470*/  USEL UR6, URZ, 0x10, UP1 ;  /* 0x00000010ff067887 */ /* 0x000fc40008800000 */
[----:B------:R-:W-:Y:S02]  /*1480*/  USEL UR11, URZ, 0x20, UP1 ;  /* 0x00000020ff0b7887 */ /* 0x000fe40008800000 */
[----:B------:R-:W-:Y:S02]  /*1490*/  UISETP.NE.AND UP1, UPT, UR18, 0x2, UPT ;  /* 0x000000021200788c */ /* 0x000fe4000bf25270 */
[----:B------:R-:W-:Y:S02]  /*14a0*/  USEL UR15, URZ, 0x40, UP0 ;  /* 0x00000040ff0f7887 */ /* 0x000fe40008000000 */
[----:B------:R-:W-:Y:S02]  /*14b0*/  USEL UR17, URZ, 0x80, UP0 ;  /* 0x00000080ff117887 */ /* 0x000fe40008000000 */
[----:B------:R-:W-:Y:S02]  /*14c0*/  UISETP.GT.U32.AND UP0, UPT, UR19, 0x1, UP1 ;  /* 0x000000011300788c */ /* 0x000fe40008f04070 */
[----:B------:R-:W-:-:S02]  /*14d0*/  UISETP.NE.AND UP2, UPT, UR18, 0x3, UPT ;  /* 0x000000031200788c */ /* 0x000fc4000bf45270 */
[----:B------:R-:W-:Y:S02]  /*14e0*/  USEL UR5, URZ, 0x100, UP0 ;  /* 0x00000100ff057887 */ /* 0x000fe40008000000 */
[----:B------:R-:W-:Y:S02]  /*14f0*/  USEL UR10, URZ, 0x200, UP0 ;  /* 0x00000200ff0a7887 */ /* 0x000fe40008000000 */
[----:B------:R-:W-:Y:S02]  /*1500*/  UISETP.GT.U32.AND UP0, UPT, UR19, 0x1, UP2 ;  /* 0x000000011300788c */ /* 0x000fe40009704070 */
[----:B------:R-:W-:Y:S02]  /*1510*/  UIADD3 UR5, UPT, UPT, UR5, UR6, UR7 ;  /* 0x0000000605057290 */ /* 0x000fe4000fffe007 */
[----:B------:R-:W-:Y:S02]  /*1520*/  USEL UR9, URZ, 0x1000, UP0 ;  /* 0x00001000ff097887 */ /* 0x000fe40008000000 */
[----:B------:R-:W-:-:S02]  /*1530*/  USEL UR14, URZ, 0x2000, UP0 ;  /* 0x00002000ff0e7887 */ /* 0x000fc40008000000 */
[----:B------:R-:W-:Y:S02]  /*1540*/  UIADD3 UR5, UPT, UPT, UR8, UR9, UR5 ;  /* 0x0000000908057290 */ /* 0x000fe4000fffe005 */
[----:B------:R-:W-:Y:S02]  /*1550*/  UISETP.GT.U32.AND UP1, UPT, UR4, 0x1, UP1 ;  /* 0x000000010400788c */ /* 0x000fe40008f24070 */
[----:B------:R-:W-:Y:S02]  /*1560*/  UIADD3 UR5, UPT, UPT, UR10, UR11, UR5 ;  /* 0x0000000b0a057290 */ /* 0x000fe4000fffe005 */
[----:B------:R-:W-:Y:S02]  /*1570*/  UISETP.GT.U32.AND UP0, UPT, UR4, 0x1, UP2 ;  /* 0x000000010400788c */ /* 0x000fe40009704070 */
[----:B------:R-:W-:Y:S02]  /*1580*/  USEL UR4, URZ, 0x400, UP1 ;  /* 0x00000400ff047887 */ /* 0x000fe40008800000 */
[----:B------:R-:W-:-:S02]  /*1590*/  UIADD3 UR5, UPT, UPT, UR13, UR14, UR5 ;  /* 0x0000000e0d057290 */ /* 0x000fc4000fffe005 */
[----:B------:R-:W-:Y:S02]  /*15a0*/  USEL UR6, URZ, 0x4000, UP0 ;  /* 0x00004000ff067887 */ /* 0x000fe40008000000 */
[----:B------:R-:W-:Y:S02]  /*15b0*/  UIADD3 UR5, UPT, UPT, UR4, UR15, UR5 ;  /* 0x0000000f04057290 */ /* 0x000fe4000fffe005 */
[----:B------:R-:W-:Y:S02]  /*15c0*/  USEL UR7, URZ, 0x800, UP1 ;  /* 0x00000800ff077887 */ /* 0x000fe40008800000 */
[----:B------:R-:W-:Y:S02]  /*15d0*/  ULOP3.LUT UR4, UR19, 0xfffffffe, URZ, 0xc0, !UPT ;  /* 0xfffffffe13047892 */ /* 0x000fe4000f8ec0ff */
[----:B------:R-:W-:Y:S02]  /*15e0*/  UIADD3 UR5, UPT, UPT, UR16, UR6, UR5 ;  /* 0x0000000610057290 */ /* 0x000fe4000fffe005 */
[----:B------:R-:W-:-:S02]  /*15f0*/  ULEA UR4, UR18, UR4, 0x2 ;  /* 0x0000000412047291 */ /* 0x000fc4000f8e10ff */
[----:B------:R-:W-:Y:S02]  /*1600*/  USEL UR6, URZ, 0x8000, UP0 ;  /* 0x00008000ff067887 */ /* 0x000fe40008000000 */
[----:B------:R-:W-:-:S03]  /*1610*/  UIADD3 UR5, UPT, UPT, UR7, UR17, UR5 ;  /* 0x0000001107057290 */ /* 0x000fc6000fffe005 */
[----:B------:R-:W-:Y:S01]  /*1620*/  UMOV UR7, 0x3 ;  /* 0x0000000300077882 */ /* 0x000fe20000000000 */
[----:B------:R-:W-:Y:S02]  /*1630*/  UIADD3 UR5, UPT, UPT, UR5, UR6, URZ ;  /* 0x0000000605057290 */ /* 0x000fe4000fffe0ff */
[----:B------:R-:W-:-:S04]  /*1640*/  USHF.L.U32 UR4, UR7, UR4, URZ ;  /* 0x0000000407047299 */ /* 0x000fc800080006ff */
[----:B------:R-:W-:Y:S02]  /*1650*/  IMAD.U32 R3, RZ, RZ, UR5 ;  /* 0x00000005ff037e24 */ /* 0x000fe4000f8e00ff */
[----:B------:R-:W-:Y:S02]  /*1660*/  IMAD.U32 R2, RZ, RZ, UR4 ;  /* 0x00000004ff027e24 */ /* 0x000fe4000f8e00ff */
.L_x_17:
[----:B------:R-:W-:Y:S05]  /*1670*/  BRA.U !UP6, `(.L_x_18) ;  /* 0x000000010ed47547 */ /* 0x000fea000b800000 */
[----:B------:R-:W1:Y:S01]  /*1680*/  LDCU.128 UR16, c[0x0][0xf10] ;  /* 0x0001e200ff1077ac */ /* 0x000e620008000c00 */
[----:B------:R-:W2:Y:S01]  /*1690*/  LDCU UR6, c[0x0][0x370] ;  /* 0x00006e00ff0677ac */ /* 0x000ea20008000800 */
[----:B------:R-:W3:Y:S01]  /*16a0*/  LDCU UR5, c[0x0][0x374] ;  /* 0x00006e80ff0577ac */ /* 0x000ee20008000800 */
[----:B------:R-:W4:Y:S01]  /*16b0*/  LDCU UR27, c[0x0][0xf0c] ;  /* 0x0001e180ff1b77ac */ /* 0x000f220008000800 */
[----:B------:R-:W4:Y:S01]  /*16c0*/  LDCU UR7, c[0x0][0xf20] ;  /* 0x0001e400ff0777ac */ /* 0x000f220008000800 */
[----:B------:R-:W4:Y:S01]  /*16d0*/  LDCU.64 UR8, c[0x0][0xf28] ;  /* 0x0001e500ff0877ac */ /* 0x000f220008000a00 */
[----:B-1----:R-:W-:Y:S02]  /*16e0*/  UISETP.NE.AND UP0, UPT, UR18, 0x1, UPT ;  /* 0x000000011200788c */ /* 0x002fe4000bf05270 */
[----:B---3--:R-:W-:Y:S02]  /*16f0*/  UIMAD.WIDE.U32 UR10, UR5, UR19, URZ ;  /* 0x00000013050a72a5 */ /* 0x008fe4000f8e00ff */
[----:B--2---:R-:W-:-:S02]  /*1700*/  UIMAD.WIDE.U32 UR22, UR6, UR16, URZ ;  /* 0x00000010061672a5 */ /* 0x004fc4000f8e00ff */
[----:B----4-:R-:W-:Y:S02]  /*1710*/  UISETP.NE.AND UP1, UPT, UR27, 0x1, UPT ;  /* 0x000000011b00788c */ /* 0x010fe4000bf25270 */
[----:B------:R-:W-:Y:S01]  /*1720*/  UISETP.NE.AND UP2, UPT, UR26, 0x1, UPT ;  /* 0x000000011a00788c */ /* 0x000fe2000bf45270 */
[----:B------:R-:W-:Y:S02]  /*1730*/  UMOV UR10, UR11 ;  /* 0x0000000b000a7c82 */ /* 0x000fe40008000000 */
[----:B------:R-:W-:Y:S01]  /*1740*/  UMOV UR22, UR23 ;  /* 0x0000001700167c82 */ /* 0x000fe20008000000 */
[----:B------:R-:W-:Y:S02]  /*1750*/  @UP0 USHF.R.U32.HI UR5, URZ, UR7, UR10 ;  /* 0x00000007ff050299 */ /* 0x000fe4000801160a */
[----:B------:R-:W-:Y:S02]  /*1760*/  UIMAD.WIDE.U32 UR24, UR12, UR19, URZ ;  /* 0x000000130c1872a5 */ /* 0x000fe4000f8e00ff */
[----:B------:R-:W-:-:S02]  /*1770*/  UIMAD.WIDE.U32 UR10, UR5, UR8, URZ ;  /* 0x00000008050a72a5 */ /* 0x000fc4000f8e00ff */
[----:B------:R-:W-:Y:S02]  /*1780*/  @UP1 USHF.R.U32.HI UR6, URZ, UR17, UR22 ;  /* 0x00000011ff061299 */ /* 0x000fe40008011616 */
[----:B------:R-:W-:Y:S02]  /*1790*/  UIMAD.WIDE.U32 UR14, UR20, UR16, URZ ;  /* 0x00000010140e72a5 */ /* 0x000fe4000f8e00ff */
[----:B------:R-:W-:Y:S01]  /*17a0*/  UIMAD.WIDE.U32 UR22, UR6, UR8, URZ ;  /* 0x00000008061672a5 */ /* 0x000fe2000f8e00ff */
[----:B------:R-:W-:Y:S01]  /*17b0*/  UMOV UR4, UR25 ;  /* 0x0000001900047c82 */ /* 0x000fe20008000000 */
[----:B------:R-:W-:Y:S01]  /*17c0*/  UMOV UR10, UR11 ;  /* 0x0000000b000a7c82 */ /* 0x000fe20008000000 */
[----:B------:R-:W-:Y:S02]  /*17d0*/  USHF.R.U32.HI UR4, URZ, UR7, UR4 ;  /* 0x00000007ff047299 */ /* 0x000fe40008011604 */
[----:B------:R-:W-:Y:S01]  /*17e0*/  @UP2 USHF.R.U32.HI UR5, URZ, UR9, UR10 ;  /* 0x00000009ff052299 */ /* 0x000fe2000801160a */
[----:B------:R-:W-:Y:S01]  /*17f0*/  UMOV UR14, UR15 ;  /* 0x0000000f000e7c82 */ /* 0x000fe20008000000 */
[----:B------:R-:W-:Y:S01]  /*1800*/  UMOV UR22, UR23 ;  /* 0x0000001700167c82 */ /* 0x000fe20008000000 */
[----:B------:R-:W-:-:S02]  /*1810*/  USHF.R.U32.HI UR17, URZ, UR17, UR14 ;  /* 0x00000011ff117299 */ /* 0x000fc4000801160e */
[----:B------:R-:W-:Y:S02]  /*1820*/  USEL UR4, UR12, UR4, !UP0 ;  /* 0x000000040c047287 */ /* 0x000fe4000c000000 */
[----:B------:R-:W-:Y:S02]  /*1830*/  @UP2 USHF.R.U32.HI UR6, URZ, UR9, UR22 ;  /* 0x00000009ff062299 */ /* 0x000fe40008011616 */
[----:B------:R-:W-:Y:S02]  /*1840*/  UIMAD UR7, UR5, UR26, URZ ;  /* 0x0000001a050772a4 */ /* 0x000fe4000f8e02ff */
[----:B------:R-:W-:Y:S02]  /*1850*/  USEL UR5, UR20, UR17, !UP1 ;  /* 0x0000001114057287 */ /* 0x000fe4000c800000 */
[----:B------:R-:W-:Y:S02]  /*1860*/  UIMAD UR13, UR6, UR26, URZ ;  /* 0x0000001a060d72a4 */ /* 0x000fe4000f8e02ff */
[----:B------:R-:W-:-:S02]  /*1870*/  UISETP.GE.AND UP0, UPT, UR4, UR7, UPT ;  /* 0x000000070400728c */ /* 0x000fc4000bf06270 */
[----:B------:R-:W-:Y:S02]  /*1880*/  UIMAD.WIDE.U32 UR10, UR4, UR8, URZ ;  /* 0x00000008040a72a5 */ /* 0x000fe4000f8e00ff */
[----:B------:R-:W-:Y:S02]  /*1890*/  UISETP.GE.OR UP0, UPT, UR5, UR13, UP0 ;  /* 0x0000000d0500728c */ /* 0x000fe40008706670 */
[----:B------:R-:W-:Y:S02]  /*18a0*/  UIMAD.WIDE.U32 UR14, UR5, UR8, URZ ;  /* 0x00000008050e72a5 */ /* 0x000fe4000f8e00ff */
[----:B------:R-:W-:Y:S01]  /*18b0*/  UIADD3 UR7, UPT, UPT, -UR4, URZ, URZ ;  /* 0x000000ff04077290 */ /* 0x000fe2000fffe1ff */
[----:B------:R-:W-:Y:S01]  /*18c0*/  UMOV UR8, UR11 ;  /* 0x0000000b00087c82 */ /* 0x000fe20008000000 */
[----:B------:R-:W-:Y:S02]  /*18d0*/  UIADD3 UR10, UPT, UPT, -UR5, URZ, URZ ;  /* 0x000000ff050a7290 */ /* 0x000fe4000fffe1ff */
[----:B------:R-:W-:-:S02]  /*18e0*/  USHF.R.U32.HI UR8, URZ, UR9, UR8 ;  /* 0x00000009ff087299 */ /* 0x000fc40008011608 */
[----:B------:R-:W-:Y:S02]  /*18f0*/  UIMAD UR12, UR18, UR7, UR12 ;  /* 0x00000007120c72a4 */ /* 0x000fe4000f8e020c */
[----:B------:R-:W-:Y:S01]  /*1900*/  USEL UR8, UR4, UR8, !UP2 ;  /* 0x0000000804087287 */ /* 0x000fe2000d000000 */
[----:B------:R-:W-:Y:S01]  /*1910*/  @!UP0 UMOV UR7, UR15 ;  /* 0x0000000f00078c82 */ /* 0x000fe20008000000 */
[----:B------:R-:W-:Y:S02]  /*1920*/  UIMAD UR20, UR27, UR10, UR20 ;  /* 0x0000000a1b1472a4 */ /* 0x000fe4000f8e0214 */
[----:B------:R-:W-:Y:S02]  /*1930*/  @!UP0 USHF.R.U32.HI UR7, URZ, UR9, UR7 ;  /* 0x00000009ff078299 */ /* 0x000fe40008011607 */
[----:B------:R-:W-:Y:S02]  /*1940*/  UIADD3 UR9, UPT, UPT, -UR8, URZ, URZ ;  /* 0x000000ff08097290 */ /* 0x000fe4000fffe1ff */
[----:B------:R-:W-:-:S02]  /*1950*/  @!UP0 USEL UR7, UR5, UR7, !UP2 ;  /* 0x0000000705078287 */ /* 0x000fc4000d000000 */
[----:B------:R-:W-:Y:S02]  /*1960*/  UIMAD UR9, UR26, UR9, UR4 ;  /* 0x000000091a0972a4 */ /* 0x000fe4000f8e0204 */
[----:B------:R-:W-:Y:S02]  /*1970*/  @!UP0 UIADD3 UR8, UPT, UPT, UR8, -UR7, URZ ;  /* 0x8000000708088290 */ /* 0x000fe4000fffe0ff */
[----:B------:R-:W-:Y:S02]  /*1980*/  @!UP0 UIMAD UR6, UR9, UR6, UR7 ;  /* 0x00000006090682a4 */ /* 0x000fe4000f8e0207 */
[----:B------:R-:W-:-:S04]  /*1990*/  @!UP0 UIMAD UR4, UR8, UR26, UR5 ;  /* 0x0000001a080482a4 */ /* 0x000fc8000f8e0205 */
[----:B------:R-:W-:Y:S01]  /*19a0*/  UIMAD UR12, UR4, UR18, UR12 ;  /* 0x00000012040c72a4 */ /* 0x000fe2000f8e020c */
[----:B------:R-:W-:Y:S02]  /*19b0*/  @!UP0 UMOV UR5, UR6 ;  /* 0x0000000600058c82 */ /* 0x000fe40008000000 */
[----:B------:R-:W-:-:S12]  /*19c0*/  UIMAD UR20, UR5, UR27, UR20 ;  /* 0x0000001b051472a4 */ /* 0x000fd8000f8e0214 */
.L_x_18:
[----:B------:R-:W-:-:S09]  /*19d0*/  UISETP.NE.AND UP0, UPT, UR28, 0x1, UPT ;  /* 0x000000011c00788c */ /* 0x000fd2000bf05270 */
[----:B------:R-:W-:Y:S05]  /*19e0*/  BRA.U UP0, `(.L_x_19) ;  /* 0x0000000100447547 */ /* 0x000fea000b800000 */
[----:B------:R-:W1:Y:S01]  /*19f0*/  LDCU.128 UR8, c[0x0][0xf10] ;  /* 0x0001e200ff0877ac */ /* 0x000e620008000c00 */
[----:B------:R-:W2:Y:S01]  /*1a00*/  LDCU UR13, c[0x0][0xf0c] ;  /* 0x0001e180ff0d77ac */ /* 0x000ea20008000800 */
[----:B------:R-:W3:Y:S01]  /*1a10*/  LDCU UR14, c[0x0][0xf20] ;  /* 0x0001e400ff0e77ac */ /* 0x000ee20008000800 */
[----:B-1----:R-:W-:Y:S02]  /*1a20*/  UIMAD.WIDE.U32 UR6, UR20, UR8, URZ ;  /* 0x00000008140672a5 */ /* 0x002fe4000f8e00ff */
[----:B------:R-:W-:Y:S02]  /*1a30*/  UIMAD.WIDE.U32 UR4, UR12, UR11, URZ ;  /* 0x0000000b0c0472a5 */ /* 0x000fe4000f8e00ff */
[----:B--2---:R-:W-:Y:S02]  /*1a40*/  UISETP.NE.AND UP1, UPT, UR13, 0x1, UPT ;  /* 0x000000010d00788c */ /* 0x004fe4000bf25270 */
[----:B------:R-:W-:Y:S01]  /*1a50*/  UISETP.NE.AND UP0, UPT, UR10, 0x1, UPT ;  /* 0x000000010a00788c */ /* 0x000fe2000bf05270 */
[----:B------:R-:W-:-:S02]  /*1a60*/  UMOV UR6, UR7 ;  /* 0x0000000700067c82 */ /* 0x000fc40008000000 */
[----:B------:R-:W-:Y:S01]  /*1a70*/  UMOV UR4, UR5 ;  /* 0x0000000500047c82 */ /* 0x000fe20008000000 */
[----:B------:R-:W-:Y:S02]  /*1a80*/  USHF.R.U32.HI UR9, URZ, UR9, UR6 ;  /* 0x00000009ff097299 */ /* 0x000fe40008011606 */
[----:B---3--:R-:W-:Y:S02]  /*1a90*/  USHF.R.U32.HI UR4, URZ, UR14, UR4 ;  /* 0x0000000eff047299 */ /* 0x008fe40008011604 */
[----:B------:R-:W-:Y:S02]  /*1aa0*/  USEL UR5, UR20, UR9, !UP1 ;  /* 0x0000000914057287 */ /* 0x000fe4000c800000 */
[----:B------:R-:W-:-:S04]  /*1ab0*/  USEL UR4, UR12, UR4, !UP0 ;  /* 0x000000040c047287 */ /* 0x000fc8000c000000 */
[----:B------:R-:W-:Y:S02]  /*1ac0*/  UIADD3 UR6, UPT, UPT, UR5, -UR4, URZ ;  /* 0x8000000405067290 */ /* 0x000fe4000fffe0ff */
[----:B------:R-:W-:Y:S02]  /*1ad0*/  UIADD3 UR4, UPT, UPT, -UR5, UR4, URZ ;  /* 0x0000000405047290 */ /* 0x000fe4000fffe1ff */
[----:B------:R-:W-:Y:S02]  /*1ae0*/  UIMAD UR12, UR6, UR10, UR12 ;  /* 0x0000000a060c72a4 */ /* 0x000fe4000f8e020c */
[----:B------:R-:W-:-:S12]  /*1af0*/  UIMAD UR20, UR4, UR13, UR20 ;  /* 0x0000000d041472a4 */ /* 0x000fd8000f8e0214 */
.L_x_19:
[----:B------:R-:W-:-:S09]  /*1b00*/  UISETP.EQ.U32.AND UP0, UPT, UR29, 0x1, UPT ;  /* 0x000000011d00788c */ /* 0x000fd2000bf02070 */
[----:B------:R-:W-:Y:S05]  /*1b10*/  BRA.U !UP0, `(.L_x_20) ;  /* 0x00000001080c7547 */ /* 0x000fea000b800000 */
[----:B------:R-:W-:Y:S01]  /*1b20*/  UCGABAR_WAIT ;  /* 0x0000000000007dc7 */ /* 0x000fe20008000000 */
[----:B------:R-:W-:Y:S01]  /*1b30*/  CCTL.IVALL ;  /* 0x00000000ff00798f */ /* 0x000fe20002000000 */
[----:B------:R-:W-:Y:S05]  /*1b40*/  BRA `(.L_x_21) ;  /* 0x0000000000047947 */ /* 0x000fea0003800000 */
.L_x_20:
[----:B------:R-:W-:Y:S06]  /*1b50*/  BAR.SYNC.DEFER_BLOCKING 0x0 ;  /* 0x0000000000007b1d */ /* 0x000fec0000010000 */
.L_x_21:
[----:B------:R-:W-:Y:S05]  /*1b60*/  BRA.U UP5, `(.L_x_22) ;  /* 0x00000019050c7547 */ /* 0x000fea000b800000 */
[----:B------:R-:W1:Y:S01]  /*1b70*/  LDCU UR6, c[0x0][0x38c] ;  /* 0x00007180ff0677ac */ /* 0x000e620008000800 */
[----:B------:R-:W-:Y:S01]  /*1b80*/  PLOP3.LUT P2, PT, PT, PT, UP3, 0x80, 0x8 ;  /* 0x000000000008781c */ /* 0x000fe20003f4f038 */
[----:B------:R-:W-:Y:S01]  /*1b90*/  IMAD.MOV.U32 R12, RZ, RZ, 0x1 ;  /* 0x00000001ff0c7424 */ /* 0x000fe200078e00ff */
[----:B------:R-:W-:Y:S02]  /*1ba0*/  ISETP.NE.AND P3, PT, R0, RZ, P4 ;  /* 0x000000ff0000720c */ /* 0x000fe40002765270 */
[----:B------:R-:W-:Y:S02]  /*1bb0*/  CS2R R10, SRZ ;  /* 0x00000000000a7805 */ /* 0x000fe4000001ff00 */
[----:B------:R-:W-:Y:S01]  /*1bc0*/  PLOP3.LUT P2, PT, P2, PT, PT, 0x8, 0x80 ;  /* 0x000000000080781c */ /* 0x000fe2000174e170 */
[----:B------:R-:W-:Y:S01]  /*1bd0*/  IMAD.MOV.U32 R9, RZ, RZ, RZ ;  /* 0x000000ffff097224 */ /* 0x000fe200078e00ff */
[----:B------:R-:W2:Y:S01]  /*1be0*/  LDCU UR62, c[0x0][0x370] ;  /* 0x00006e00ff3e77ac */ /* 0x000ea20008000800 */
[----:B------:R-:W-:Y:S01]  /*1bf0*/  IMAD.MOV.U32 R8, RZ, RZ, 0x1 ;  /* 0x00000001ff087424 */ /* 0x000fe200078e00ff */
[----:B------:R-:W-:Y:S01]  /*1c00*/  ULEA UR67, UR66, UR67, 0x1 ;  /* 0x0000004342437291 */ /* 0x000fe2000f8e08ff */
[----:B------:R-:W3:Y:S01]  /*1c10*/  LDCU.64 UR44, c[0x0][0x348] ;  /* 0x00006900ff2c77ac */ /* 0x000ee20008000a00 */
[----:B------:R-:W-:-:S02]  /*1c20*/  ULEA UR66, UR66, UR53, 0x2 ;  /* 0x0000003542427291 */ /* 0x000fc4000f8e10ff */
[----:B-1----:R-:W-:Y:S02]  /*1c30*/  UIADD3 UR5, UPT, UPT, UR6, 0xff, URZ ;  /* 0x000000ff06057890 */ /* 0x002fe4000fffe0ff */
[----:B------:R-:W-:Y:S02]  /*1c40*/  UIADD3 UR69, UPT, UPT, UR6, 0x1fe, URZ ;  /* 0x000001fe06457890 */ /* 0x000fe4000fffe0ff */
[----:B------:R-:W-:Y:S01]  /*1c50*/  USHF.R.S32.HI UR4, URZ, 0x1f, UR5 ;  /* 0x0000001fff047899 */ /* 0x000fe20008011405 */
[----:B------:R-:W1:Y:S03]  /*1c60*/  LDCU UR61, c[0x0][0x374] ;  /* 0x00006e80ff3d77ac */ /* 0x000e660008000800 */
[----:B------:R-:W-:Y:S01]  /*1c70*/  ULEA.HI UR4, UR4, UR5, URZ, 0x8 ;  /* 0x0000000504047291 */ /* 0x000fe2000f8f40ff */
[----:B------:R-:W-:-:S03]  /*1c80*/  UMOV UR15, URZ ;  /* 0x000000ff000f7c82 */ /* 0x000fc60008000000 */
[----:B------:R-:W-:Y:S02]  /*1c90*/  USHF.R.S32.HI UR64, URZ, 0x8, UR4 ;  /* 0x00000008ff407899 */ /* 0x000fe40008011404 */
[----:B------:R-:W-:Y:S02]  /*1ca0*/  UIADD3 UR4, UPT, UPT, UR6, -0x1, URZ ;  /* 0xffffffff06047890 */ /* 0x000fe4000fffe0ff */
[----:B------:R-:W-:Y:S02]  /*1cb0*/  UISETP.LT.U32.AND UP0, UPT, UR64, 0x6, UPT ;  /* 0x000000064000788c */ /* 0x000fe4000bf01070 */
[----:B------:R-:W-:Y:S02]  /*1cc0*/  UISETP.GE.U32.AND UP1, UPT, UR4, -0x1ff, UPT ;  /* 0xfffffe010400788c */ /* 0x000fe4000bf26070 */
[----:B------:R-:W-:Y:S02]  /*1cd0*/  USEL UR63, UR64, 0x6, UP0 ;  /* 0x00000006403f7887 */ /* 0x000fe40008000000 */
[----:B------:R-:W-:-:S02]  /*1ce0*/  UISETP.NE.AND UP0, UPT, UR21, URZ, UPT ;  /* 0x000000ff1500728c */ /* 0x000fc4000bf05270 */
[----:B------:R-:W-:Y:S02]  /*1cf0*/  UIADD3 UR4, UPT, UPT, UR63, -0x1, URZ ;  /* 0xffffffff3f047890 */ /* 0x000fe4000fffe0ff */
[----:B------:R-:W-:Y:S02]  /*1d00*/  USEL UR51, UR51, 0x2, UP0 ;  /* 0x0000000233337887 */ /* 0x000fe40008000000 */
[----:B------:R-:W-:Y:S02]  /*1d10*/  UIADD3 UR68, UPT, UPT, UR64, -UR63, URZ ;  /* 0x8000003f40447290 */ /* 0x000fe4000fffe0ff */
[----:B------:R-:W-:-:S04]  /*1d20*/  @UP1 UIADD3 UR4, UPT, UPT, UR63, URZ, URZ ;  /* 0x000000ff3f041290 */ /* 0x000fc8000fffe0ff */
[----:B------:R-:W-:Y:S02]  /*1d30*/  UIADD3 UR57, UPT, UPT, UR4, 0x1, URZ ;  /* 0x0000000104397890 */ /* 0x000fe4000fffe0ff */
[----:B-123--:R-:W-:-:S12]  /*1d40*/  UIADD3 UR65, UPT, UPT, -UR4, URZ, URZ ;  /* 0x000000ff04417290 */ /* 0x00efd8000fffe1ff */
.L_x_46:
[----:B------:R-:W-:Y:S01]  /*1d50*/  UISETP.NE.AND UP0, UPT, UR60, URZ, UPT ;  /* 0x000000ff3c00728c */ /* 0x000fe2000bf05270 */
[----:B-1----:R-:W1:Y:S08]  /*1d60*/  S2UR UR60, SR_CgaCtaId ;  /* 0x00000000003c79c3 */ /* 0x002e700000008800 */
[----:B---3--:R-:W-:Y:S05]  /*1d70*/  BRA.U UP0, `(.L_x_23) ;  /* 0x0000000100347547 */ /* 0x008fea000b800000 */
[----:B------:R-:W2:Y:S01]  /*1d80*/  S2R R0, SR_CgaCtaId ;  /* 0x0000000000007919 */ /* 0x000ea20000008800 */
[----:B------:R-:W-:Y:S02]  /*1d90*/  MOV R3, 0x400 ;  /* 0x0000040000037802 */ /* 0x000fe40000000f00 */
[----:B------:R-:W-:Y:S02]  /*1da0*/  SHF.L.U32 R2, R8, 0x1f, RZ ;  /* 0x0000001f08027819 */ /* 0x000fe400000006ff */
[----:B--2---:R-:W-:-:S05]  /*1db0*/  LEA R0, R0, R3, 0x18 ;  /* 0x0000000300007211 */ /* 0x004fca00078ec0ff */
[----:B------:R-:W-:-:S04]  /*1dc0*/  IMAD R3, R9, 0x8, R0 ;  /* 0x0000000809037824 */ /* 0x000fc800078e0200 */
[----:B------:R-:W2:Y:S02]  /*1dd0*/  SYNCS.PHASECHK.TRANS64.TRYWAIT P0, [R3+URZ+0x100], R2 ;  /* 0x00010002030075a7 */ /* 0x000ea400080011ff */
[----:B--2---:R-:W-:Y:S05]  /*1de0*/  @!P0 BRA `(.L_x_24) ;  /* 0x0000008400d08947 */ /* 0x004fea0003800000 */
.L_x_153:
[----:B------:R-:W-:Y:S01]  /*1df0*/  VIADD R9, R9, 0x1 ;  /* 0x0000000109097836 */ /* 0x000fe20000000000 */
[----:B------:R2:W-:Y:S04]  /*1e00*/  SYNCS.ARRIVE.TRANS64.A1T0 RZ, [R3+URZ+0xf0], RZ ;  /* 0x0000f0ff03ff79a7 */ /* 0x0005e800081000ff */
[----:B------:R-:W-:-:S04]  /*1e10*/  ISETP.NE.AND P0, PT, R9, 0x2, PT ;  /* 0x000000020900780c */ /* 0x000fc80003f05270 */
[----:B------:R-:W-:Y:S02]  /*1e20*/  SEL R9, R9, RZ, P0 ;  /* 0x000000ff09097207 */ /* 0x000fe40000000000 */
[----:B--2---:R-:W-:-:S04]  /*1e30*/  SEL R3, RZ, 0x1, P0 ;  /* 0x00000001ff037807 */ /* 0x004fc80000000000 */
[----:B------:R-:W-:Y:S02]  /*1e40*/  LOP3.LUT R8, R8, R3, RZ, 0x3c, !PT ;  /* 0x0000000308087212 */ /* 0x000fe400078e3cff */
.L_x_23:
[----:B------:R-:W-:Y:S01]  /*1e50*/  UMOV UR6, 0x400 ;  /* 0x0000040000067882 */ /* 0x000fe20000000000 */
[----:B------:R-:W-:Y:S01]  /*1e60*/  SHF.L.U32 R0, R12, 0x1f, RZ ;  /* 0x0000001f0c007819 */ /* 0x000fe200000006ff */
[----:B-1----:R-:W-:Y:S02]  /*1e70*/  ULEA UR6, UR60, UR6, 0x18 ;  /* 0x000000063c067291 */ /* 0x002fe4000f8ec0ff */
[----:B------:R-:W-:Y:S02]  /*1e80*/  UISETP.GE.U32.AND UP0, UPT, UR69, 0x1ff, UPT ;  /* 0x000001ff4500788c */ /* 0x000fe4000bf06070 */
[----:B------:R-:W-:Y:S02]  /*1e90*/  ULEA UR4, UR15, UR6, 0x3 ;  /* 0x000000060f047291 */ /* 0x000fe4000f8e18ff */
[----:B------:R-:W-:Y:S01]  /*1ea0*/  ULEA UR27, UR12, UR67, 0x2 ;  /* 0x000000430c1b7291 */ /* 0x000fe2000f8e10ff */
[----:B------:R-:W-:-:S03]  /*1eb0*/  UMOV UR14, URZ ;  /* 0x000000ff000e7c82 */ /* 0x000fc60008000000 */
[----:B------:R-:W-:-:S03]  /*1ec0*/  USHF.L.U32 UR27, UR27, 0x5, URZ ;  /* 0x000000051b1b7899 */ /* 0x000fc600080006ff */
[----:B------:R1:W2:Y:S01]  /*1ed0*/  SYNCS.PHASECHK.TRANS64.TRYWAIT P1, [UR4+0x30], R0 ;  /* 0x00003000ff0075a7 */ /* 0x0002a20008021104 */
[----:B------:R-:W-:-:S04]  /*1ee0*/  ULEA.HI UR4, UR20, UR20, URZ, 0x1 ;  /* 0x0000001414047291 */ /* 0x000fc8000f8f08ff */
[----:B------:R-:W-:Y:S02]  /*1ef0*/  USHF.L.U32 UR5, UR4, 0x7, URZ ;  /* 0x0000000704057899 */ /* 0x000fe400080006ff */
[----:B------:R-:W-:Y:S02]  /*1f00*/  ULOP3.LUT UR20, UR4, 0xfffffffe, URZ, 0xc0, !UPT ;  /* 0xfffffffe04147892 */ /* 0x000fe4000f8ec0ff */
[----:B------:R-:W-:Y:S02]  /*1f10*/  ULOP3.LUT UR5, UR5, 0xffffff00, URZ, 0xc0, !UPT ;  /* 0xffffff0005057892 */ /* 0x000fe4000f8ec0ff */
[----:B------:R-:W-:Y:S02]  /*1f20*/  ULOP3.LUT UR20, UR20, 0x1, UR72, 0xf8, !UPT ;  /* 0x0000000114147892 */ /* 0x000fe4000f8ef848 */
[----:B------:R-:W-:Y:S01]  /*1f30*/  ULEA UR35, UR66, UR5, 0x5 ;  /* 0x0000000542237291 */ /* 0x000fe2000f8e28ff */
[----:B------:R-:W-:Y:S11]  /*1f40*/  BRA.U !UP0, `(.L_x_25) ;  /* 0x0000000508347547 */ /* 0x000ff6000b800000 */
[----:B------:R-:W-:Y:S01]  /*1f50*/  UMOV UR29, UR65 ;  /* 0x00000041001d7c82 */ /* 0x000fe20008000000 */
[----:B------:R-:W-:Y:S01]  /*1f60*/  UMOV UR4, UR15 ;  /* 0x0000000f00047c82 */ /* 0x000fe20008000000 */
[----:B------:R-:W-:Y:S01]  /*1f70*/  UMOV UR34, URZ ;  /* 0x000000ff00227c82 */ /* 0x000fe20008000000 */
[----:B------:R-:W-:Y:S01]  /*1f80*/  UMOV UR19, UR53 ;  /* 0x0000003500137c82 */ /* 0x000fe20008000000 */
[----:B------:R-:W-:-:S05]  /*1f90*/  UMOV UR11, UR56 ;  /* 0x00000038000b7c82 */ /* 0x000fca0008000000 */
.L_x_33:
[----:B------:R-:W-:Y:S01]  /*1fa0*/  ULEA UR5, UR4, UR6, 0x3 ;  /* 0x0000000604057291 */ /* 0x000fe2000f8e18ff */
[----:B--2---:R-:W-:Y:S01]  /*1fb0*/  @P4 MOV R2, 0xe000 ;  /* 0x0000e00000024802 */ /* 0x004fe20000000f00 */
[----:B--23--:R-:W-:Y:S10]  /*1fc0*/  @P1 BRA `(.L_x_26) ;  /* 0x00000000000c1947 */ /* 0x00cff40003800000 */
[----:B------:R-:W-:-:S04]  /*1fd0*/  SHF.L.U32 R3, R12, 0x1f, RZ ;  /* 0x0000001f0c037819 */ /* 0x000fc800000006ff */
[----:B------:R-:W2:Y:S02]  /*1fe0*/  SYNCS.PHASECHK.TRANS64.TRYWAIT P0, [UR5+0x30], R3 ;  /* 0x00003003ff0075a7 */ /* 0x000ea40008001105 */
[----:B--2---:R-:W-:Y:S05]  /*1ff0*/  @!P0 BRA `(.L_x_27) ;  /* 0x0000008400608947 */ /* 0x004fea0003800000 */
.L_x_26:
[----:B------:R2:W-:Y:S01]  /*2000*/  @P4 SYNCS.ARRIVE.TRANS64 RZ, [UR5], R2 ;  /* 0x00000002ffff49a7 */ /* 0x0005e20008000005 */
[----:B------:R-:W-:Y:S02]  /*2010*/  ULOP3.LUT UR7, UR51, 0x2, URZ, 0xfc, !UPT ;  /* 0x0000000233077892 */ /* 0x000fe4000f8efcff */
[----:B------:R-:W-:Y:S02]  /*2020*/  UIADD3 UR29, UPT, UPT, UR29, 0x1, URZ ;  /* 0x000000011d1d7890 */ /* 0x000fe4000fffe0ff */
[----:B------:R-:W-:Y:S02]  /*2030*/  UISETP.NE.AND UP0, UPT, UR7, 0x2, UPT ;  /* 0x000000020700788c */ /* 0x000fe4000bf05270 */
[----:B------:R-:W-:-:S07]  /*2040*/  UISETP.NE.AND UP4, UPT, UR29, 0x1, UPT ;  /* 0x000000011d00788c */ /* 0x000fce000bf85270 */
[----:B------:R-:W-:Y:S05]  /*2050*/  BRA.U UP0, `(.L_x_28) ;  /* 0x0000000100047547 */ /* 0x000fea000b800000 */
[----:B------:R-:W-:Y:S05]  /*2060*/  BPT.TRAP 0x1 ;  /* 0x000000040000795c */ /* 0x000fea0000300000 */
.L_x_28:
[----:B------:R-:W-:Y:S04]  /*2070*/  BSSY.RECONVERGENT B0, `(.L_x_29) ;  /* 0x0000003000007945 */ /* 0x000fe80003800200 */
[----:B------:R-:W-:Y:S05]  /*2080*/  @!P3 BRA `(.L_x_30) ;  /* 0x000000000004b947 */ /* 0x000fea0003800000 */
[----:B------:R-:W-:Y:S05]  /*2090*/  BPT.TRAP 0x1 ;  /* 0x000000040000795c */ /* 0x000fea0000300000 */
.L_x_30:
[----:B------:R-:W-:Y:S05]  /*20a0*/  BSYNC.RECONVERGENT B0 ;  /* 0x0000000000007941 */ /* 0x000fea0003800200 */
.L_x_29:
[----:B------:R-:W-:Y:S01]  /*20b0*/  UIADD3 UR7, UPT, UPT, UR4, 0x1, URZ ;  /* 0x0000000104077890 */ /* 0x000fe2000fffe0ff */
[----:B------:R-:W-:Y:S01]  /*20c0*/  BSSY.RECONVERGENT B0, `(.L_x_31) ;  /* 0x000002f000007945 */ /* 0x000fe20003800200 */
[----:B------:R-:W-:Y:S02]  /*20d0*/  ELECT P0, URZ, PT ;  /* 0x0000000000ff782f */ /* 0x000fe40003800000 */
[----:B------:R-:W-:-:S04]  /*20e0*/  UISETP.NE.AND UP0, UPT, UR7, 0x6, UPT ;  /* 0x000000060700788c */ /* 0x000fc8000bf05270 */
[----:B------:R-:W-:Y:S02]  /*20f0*/  USEL UR8, URZ, 0x1, UP0 ;  /* 0x00000001ff087887 */ /* 0x000fe40008000000 */
[----:B------:R-:W-:-:S04]  /*2100*/  USEL UR15, UR7, URZ, UP0 ;  /* 0x000000ff070f7287 */ /* 0x000fc80008000000 */
[----:B------:R-:W-:Y:S01]  /*2110*/  ULEA UR7, UR15, UR6, 0x3 ;  /* 0x000000060f077291 */ /* 0x000fe2000f8e18ff */
[----:B------:R-:W-:-:S04]  /*2120*/  LOP3.LUT R12, R12, UR8, RZ, 0x3c, !PT ;  /* 0x000000080c0c7c12 */ /* 0x000fc8000f8e3cff */
[----:B-1----:R-:W-:-:S04]  /*2130*/  SHF.L.U32 R0, R12, 0x1f, RZ ;  /* 0x0000001f0c007819 */ /* 0x002fc800000006ff */
[----:B------:R1:W3:Y:S01]  /*2140*/  SYNCS.PHASECHK.TRANS64.TRYWAIT P1, [UR7+0x30], R0 ;  /* 0x00003000ff0075a7 */ /* 0x0002e20008021107 */
[----:B------:R-:W-:Y:S05]  /*2150*/  @!P0 BRA `(.L_x_32) ;  /* 0x0000000000948947 */ /* 0x000fea0003800000 */
[----:B------:R-:W-:Y:S02]  /*2160*/  USHF.L.U32 UR7, UR4, 0xb, URZ ;  /* 0x0000000b04077899 */ /* 0x000fe400080006ff */
[----:B------:R-:W-:Y:S02]  /*2170*/  ULEA UR32, UR4, UR49, 0xe ;  /* 0x0000003104207291 */ /* 0x000fe4000f8e70ff */
[----:B------:R-:W-:Y:S02]  /*2180*/  UIADD3 UR40, UP3, UPT, UR44, 0x80, URZ ;  /* 0x000000802c287890 */ /* 0x000fe4000ff7e0ff */
[----:B------:R-:W-:Y:S02]  /*2190*/  ULEA UR24, UR4, UR48, 0xd ;  /* 0x0000003004187291 */ /* 0x000fe4000f8e68ff */
[----:B------:R-:W-:Y:S02]  /*21a0*/  UIADD3 UR38, UP2, UPT, UR44, 0x180, URZ ;  /* 0x000001802c267890 */ /* 0x000fe4000ff5e0ff */
[----:B------:R-:W-:-:S02]  /*21b0*/  UIADD3 UR30, UP1, UPT, UR44, 0x280, URZ ;  /* 0x000002802c1e7890 */ /* 0x000fc4000ff3e0ff */
[----:B------:R-:W-:Y:S02]  /*21c0*/  ULOP3.LUT UR16, UR52, UR7, URZ, 0xfc, !UPT ;  /* 0x0000000734107292 */ /* 0x000fe4000f8efcff */
[----:B------:R-:W-:Y:S02]  /*21d0*/  UIADD3 UR22, UP0, UPT, UR44, 0x380, URZ ;  /* 0x000003802c167890 */ /* 0x000fe4000ff1e0ff */
[----:B------:R-:W-:Y:S02]  /*21e0*/  ULOP3.LUT UR8, UR7, UR50, URZ, 0xfc, !UPT ;  /* 0x0000003207087292 */ /* 0x000fe4000f8efcff */
[----:B------:R-:W-:Y:S02]  /*21f0*/  ULOP3.LUT UR33, UR5, 0xfefffff8, URZ, 0xc0, !UPT ;  /* 0xfefffff805217892 */ /* 0x000fe4000f8ec0ff */
[----:B------:R-:W-:Y:S02]  /*2200*/  UIADD3.X UR41, UPT, UPT, URZ, UR45, URZ, UP3, !UPT ;  /* 0x0000002dff297290 */ /* 0x000fe40009ffe4ff */
[----:B------:R-:W-:-:S02]  /*2210*/  UIADD3 UR32, UPT, UPT, UR6, 0x8400, UR32 ;  /* 0x0000840006207890 */ /* 0x000fc4000fffe020 */
[----:B------:R-:W-:Y:S02]  /*2220*/  UPRMT UR7, URZ, 0x5410, UR43 ;  /* 0x00005410ff077896 */ /* 0x000fe4000800002b */
[----:B------:R-:W-:Y:S02]  /*2230*/  UIADD3.X UR39, UPT, UPT, URZ, UR45, URZ, UP2, !UPT ;  /* 0x0000002dff277290 */ /* 0x000fe400097fe4ff */
[----:B------:R-:W-:Y:S02]  /*2240*/  UIADD3 UR24, UPT, UPT, UR6, 0x20400, UR24 ;  /* 0x0002040006187890 */ /* 0x000fe4000fffe018 */
[----:B------:R-:W-:Y:S02]  /*2250*/  UPRMT UR37, URZ, 0x5410, UR47 ;  /* 0x00005410ff257896 */ /* 0x000fe4000800002f */
[----:B------:R-:W-:Y:S02]  /*2260*/  UIADD3.X UR31, UPT, UPT, URZ, UR45, URZ, UP1, !UPT ;  /* 0x0000002dff1f7290 */ /* 0x000fe40008ffe4ff */
[----:B------:R-:W-:-:S02]  /*2270*/  UIADD3 UR16, UPT, UPT, UR6, 0x2c400, UR16 ;  /* 0x0002c40006107890 */ /* 0x000fc4000fffe010 */
[----:B------:R-:W-:Y:S02]  /*2280*/  UIADD3.X UR23, UPT, UPT, URZ, UR45, URZ, UP0, !UPT ;  /* 0x0000002dff177290 */ /* 0x000fe400087fe4ff */
[----:B------:R-:W-:Y:S02]  /*2290*/  UPRMT UR14, URZ, 0x5410, UR46 ;  /* 0x00005410ff0e7896 */ /* 0x000fe4000800002e */
[----:B------:R-:W-:Y:S01]  /*22a0*/  UIADD3 UR8, UPT, UPT, UR6, 0x2f400, UR8 ;  /* 0x0002f40006087890 */ /* 0x000fe2000fffe008 */
[----:B------:R-:W-:Y:S01]  /*22b0*/  UMOV UR54, 0x0 ;  /* 0x0000000000367882 */ /* 0x000fe20000000000 */
[----:B------:R-:W-:Y:S01]  /*22c0*/  UMOV UR55, 0x10000000 ;  /* 0x1000000000377882 */ /* 0x000fe20000000000 */
[----:B------:R-:W-:Y:S01]  /*22d0*/  UMOV UR26, UR34 ;  /* 0x00000022001a7c82 */ /* 0x000fe20008000000 */
[----:B------:R-:W-:Y:S01]  /*22e0*/  UMOV UR28, UR36 ;  /* 0x00000024001c7c82 */ /* 0x000fe20008000000 */
[----:B------:R-:W-:Y:S01]  /*22f0*/  UMOV UR18, URZ ;  /* 0x000000ff00127c82 */ /* 0x000fe20008000000 */
[----:B------:R-:W-:Y:S01]  /*2300*/  UMOV UR25, UR33 ;  /* 0x0000002100197c82 */ /* 0x000fe20008000000 */
[----:B------:R-:W-:Y:S01]  /*2310*/  UMOV UR21, UR36 ;  /* 0x0000002400157c82 */ /* 0x000fe20008000000 */
[----:B------:R-:W-:Y:S01]  /*2320*/  UMOV UR17, UR33 ;  /* 0x0000002100117c82 */ /* 0x000fe20008000000 */
[----:B------:R4:W-:Y:S01]  /*2330*/  UTMALDG.3D.MULTICAST.2CTA [UR32], [UR40], UR7, desc[UR54] ;  /* 0x00003620280073b4 */ /* 0x0009e20008211807 */
[----:B------:R-:W-:Y:S01]  /*2340*/  UMOV UR13, UR36 ;  /* 0x00000024000d7c82 */ /* 0x000fe20008000000 */
[----:B------:R-:W-:Y:S01]  /*2350*/  UMOV UR9, UR33 ;  /* 0x0000002100097c82 */ /* 0x000fe20008000000 */
[----:B------:R-:W-:Y:S01]  /*2360*/  UMOV UR10, UR18 ;  /* 0x00000012000a7c82 */ /* 0x000fe20008000000 */
[----:B------:R4:W-:Y:S01]  /*2370*/  UTMALDG.3D.MULTICAST.2CTA [UR24], [UR38], UR37, desc[UR54] ;  /* 0x00003618260073b4 */ /* 0x0009e20008211825 */
[----:B------:R4:W-:Y:S01]  /*2380*/  UTMALDG.4D.MULTICAST.2CTA [UR16], [UR30], UR7, desc[UR54] ;  /* 0x000036101e0073b4 */ /* 0x0009e20008219807 */
[----:B------:R4:W-:Y:S02]  /*2390*/  UTMALDG.4D.MULTICAST.2CTA [UR8], [UR22], UR14, desc[UR54] ;  /* 0x00003608160073b4 */ /* 0x0009e4000821980e */
[----:B----4-:R-:W-:Y:S01]  /*23a0*/  NOP ;  /* 0x0000000000007918 */ /* 0x010fe20000000000 */
.L_x_32:
[----:B------:R-:W-:Y:S05]  /*23b0*/  BSYNC.RECONVERGENT B0 ;  /* 0x0000000000007941 */ /* 0x000fea0003800200 */
.L_x_31:
[----:B------:R-:W-:Y:S02]  /*23c0*/  UIADD3 UR34, UPT, UPT, UR34, 0x100, URZ ;  /* 0x0000010022227890 */ /* 0x000fe4000fffe0ff */
[----:B------:R-:W-:Y:S02]  /*23d0*/  UIADD3 UR11, UPT, UPT, UR11, 0x4, URZ ;  /* 0x000000040b0b7890 */ /* 0x000fe4000fffe0ff */
[----:B------:R-:W-:Y:S01]  /*23e0*/  UIADD3 UR19, UPT, UPT, UR19, 0x4, URZ ;  /* 0x0000000413137890 */ /* 0x000fe2000fffe0ff */
[----:B------:R-:W-:Y:S01]  /*23f0*/  UMOV UR4, UR15 ;  /* 0x0000000f00047c82 */ /* 0x000fe20008000000 */
[----:B------:R-:W-:Y:S01]  /*2400*/  UMOV UR14, UR57 ;  /* 0x00000039000e7c82 */ /* 0x000fe20008000000 */
[----:B------:R-:W-:Y:S09]  /*2410*/  BRA.U UP4, `(.L_x_33) ;  /* 0xfffffff904e07547 */ /* 0x000ff2000b83ffff */
.L_x_25:
[----:B------:R-:W-:Y:S01]  /*2420*/  ULEA UR4, UR15, UR6, 0x3 ;  /* 0x000000060f047291 */ /* 0x000fe2000f8e18ff */
[----:B-1----:R-:W-:Y:S01]  /*2430*/  SHF.L.U32 R0, R12, 0x1f, RZ ;  /* 0x0000001f0c007819 */ /* 0x002fe200000006ff */
[----:B------:R-:W-:Y:S01]  /*2440*/  @!P2 SYNCS.ARRIVE.TRANS64.A1T0 RZ, [UR6+0xa8], RZ ;  /* 0x0000a8ffffffa9a7 */ /* 0x000fe20008100006 */
[----:B------:R-:W-:-:S06]  /*2450*/  UISETP.GT.AND UP0, UPT, UR64, UR63, UPT ;  /* 0x0000003f4000728c */ /* 0x000fcc000bf04270 */
[----:B--23--:R1:W2:Y:S03]  /*2460*/  SYNCS.PHASECHK.TRANS64.TRYWAIT P1, [UR4+0x30], R0 ;  /* 0x00003000ff0075a7 */ /* 0x00c2a60008021104 */
[----:B------:R-:W-:Y:S05]  /*2470*/  BRA.U !UP0, `(.L_x_34) ;  /* 0x0000000508287547 */ /* 0x000fea000b800000 */
[----:B------:R-:W-:Y:S01]  /*2480*/  UIADD3 UR29, UPT, UPT, UR68, UR14, URZ ;  /* 0x0000000e441d7290 */ /* 0x000fe2000fffe0ff */
[----:B------:R-:W-:-:S11]  /*2490*/  UMOV UR5, UR15 ;  /* 0x0000000f00057c82 */ /* 0x000fd60008000000 */
.L_x_42:
[----:B------:R-:W-:Y:S01]  /*24a0*/  ULEA UR7, UR5, UR6, 0x3 ;  /* 0x0000000605077291 */ /* 0x000fe2000f8e18ff */
[----:B--2---:R-:W-:Y:S01]  /*24b0*/  @P4 MOV R2, 0xe000 ;  /* 0x0000e00000024802 */ /* 0x004fe20000000f00 */
[----:B--23--:R-:W-:Y:S10]  /*24c0*/  @P1 BRA `(.L_x_35) ;  /* 0x00000000000c1947 */ /* 0x00cff40003800000 */
[----:B------:R-:W-:-:S04]  /*24d0*/  SHF.L.U32 R3, R12, 0x1f, RZ ;  /* 0x0000001f0c037819 */ /* 0x000fc800000006ff */
[----:B------:R-:W2:Y:S02]  /*24e0*/  SYNCS.PHASECHK.TRANS64.TRYWAIT P0, [UR7+0x30], R3 ;  /* 0x00003003ff0075a7 */ /* 0x000ea40008001107 */
[----:B--2---:R-:W-:Y:S05]  /*24f0*/  @!P0 BRA `(.L_x_36) ;  /* 0x0000008000388947 */ /* 0x004fea0003800000 */
.L_x_35:
[----:B------:R2:W-:Y:S01]  /*2500*/  @P4 SYNCS.ARRIVE.TRANS64 RZ, [UR7], R2 ;  /* 0x00000002ffff49a7 */ /* 0x0005e20008000007 */
[----:B------:R-:W-:-:S04]  /*2510*/  ULOP3.LUT UR4, UR51, 0x2, URZ, 0xfc, !UPT ;  /* 0x0000000233047892 */ /* 0x000fc8000f8efcff */
[----:B------:R-:W-:-:S09]  /*2520*/  UISETP.NE.AND UP0, UPT, UR4, 0x2, UPT ;  /* 0x000000020400788c */ /* 0x000fd2000bf05270 */
[----:B------:R-:W-:Y:S05]  /*2530*/  BRA.U UP0, `(.L_x_37) ;  /* 0x0000000100047547 */ /* 0x000fea000b800000 */
[----:B------:R-:W-:Y:S05]  /*2540*/  BPT.TRAP 0x1 ;  /* 0x000000040000795c */ /* 0x000fea0000300000 */
.L_x_37:
[----:B------:R-:W-:Y:S04]  /*2550*/  BSSY.RECONVERGENT B0, `(.L_x_38) ;  /* 0x0000003000007945 */ /* 0x000fe80003800200 */
[----:B------:R-:W-:Y:S05]  /*2560*/  @!P3 BRA `(.L_x_39) ;  /* 0x000000000004b947 */ /* 0x000fea0003800000 */
[----:B------:R-:W-:Y:S05]  /*2570*/  BPT.TRAP 0x1 ;  /* 0x000000040000795c */ /* 0x000fea0000300000 */
.L_x_39:
[----:B------:R-:W-:Y:S05]  /*2580*/  BSYNC.RECONVERGENT B0 ;  /* 0x0000000000007941 */ /* 0x000fea0003800200 */
.L_x_38:
        /* <DEDUP_REMOVED lines=16> */
[----:B------:R-:W-:-:S02]  /*2690*/  ULOP3.LUT UR16, UR52, UR4, URZ, 0xfc, !UPT ;  /* 0x0000000434107292 */ /* 0x000fc4000f8efcff */
[----:B------:R-:W-:Y:S02]  /*26a0*/  ULOP3.LUT UR17, UR4, UR50, URZ, 0xfc, !UPT ;  /* 0x0000003204117292 */ /* 0x000fe4000f8efcff */
[----:B------:R-:W-:Y:S02]  /*26b0*/  USHF.L.U32 UR34, UR14, 0x8, URZ ;  /* 0x000000080e227899 */ /* 0x000fe400080006ff */
[----:B------:R-:W-:Y:S02]  /*26c0*/  ULOP3.LUT UR33, UR7, 0xfefffff8, URZ, 0xc0, !UPT ;  /* 0xfefffff807217892 */ /* 0x000fe4000f8ec0ff */
[----:B------:R-:W-:Y:S02]  /*26d0*/  UIADD3.X UR23, UPT, UPT, URZ, UR45, URZ, UP3, !UPT ;  /* 0x0000002dff177290 */ /* 0x000fe40009ffe4ff */
[----:B------:R-:W-:Y:S02]  /*26e0*/  UIADD3 UR32, UPT, UPT, UR6, 0x8400, UR32 ;  /* 0x0000840006207890 */ /* 0x000fe4000fffe020 */
[----:B------:R-:W-:-:S02]  /*26f0*/  UPRMT UR4, URZ, 0x5410, UR43 ;  /* 0x00005410ff047896 */ /* 0x000fc4000800002b */
[----:B------:R-:W-:Y:S02]  /*2700*/  UIADD3.X UR9, UPT, UPT, URZ, UR45, URZ, UP2, !UPT ;  /* 0x0000002dff097290 */ /* 0x000fe400097fe4ff */
[----:B------:R-:W-:Y:S02]  /*2710*/  UIADD3 UR24, UPT, UPT, UR6, 0x20400, UR24 ;  /* 0x0002040006187890 */ /* 0x000fe4000fffe018 */
[----:B------:R-:W-:Y:S02]  /*2720*/  UPRMT UR10, URZ, 0x5410, UR47 ;  /* 0x00005410ff0a7896 */ /* 0x000fe4000800002f */
[----:B------:R-:W-:Y:S02]  /*2730*/  USHF.L.U32 UR11, UR14, 0x2, URZ ;  /* 0x000000020e0b7899 */ /* 0x000fe400080006ff */
[----:B------:R-:W-:Y:S01]  /*2740*/  UIADD3 UR30, UP1, UPT, UR44, 0x280, URZ ;  /* 0x000002802c1e7890 */ /* 0x000fe2000ff3e0ff */
[----:B------:R-:W-:Y:S01]  /*2750*/  UMOV UR40, 0x0 ;  /* 0x0000000000287882 */ /* 0x000fe20000000000 */
[----:B------:R-:W-:Y:S01]  /*2760*/  UMOV UR41, 0x10000000 ;  /* 0x1000000000297882 */ /* 0x000fe20000000000 */
[----:B------:R-:W-:Y:S01]  /*2770*/  UIADD3 UR38, UP0, UPT, UR44, 0x380, URZ ;  /* 0x000003802c267890 */ /* 0x000fe2000ff1e0ff */
[----:B------:R4:W-:Y:S01]  /*2780*/  UTMALDG.3D.MULTICAST.2CTA [UR32], [UR22], UR4, desc[UR40] ;  /* 0x00002820160073b4 */ /* 0x0009e20008211804 */
[----:B------:R-:W-:Y:S01]  /*2790*/  UMOV UR28, UR36 ;  /* 0x00000024001c7c82 */ /* 0x000fe20008000000 */
[----:B------:R-:W-:Y:S01]  /*27a0*/  UMOV UR25, UR33 ;  /* 0x0000002100197c82 */ /* 0x000fe20008000000 */
[----:B------:R-:W-:Y:S01]  /*27b0*/  UMOV UR26, UR34 ;  /* 0x00000022001a7c82 */ /* 0x000fe20008000000 */
[----:B------:R-:W-:-:S02]  /*27c0*/  UIADD3.X UR31, UPT, UPT, URZ, UR45, URZ, UP1, !UPT ;  /* 0x0000002dff1f7290 */ /* 0x000fc40008ffe4ff */
[----:B------:R-:W-:Y:S02]  /*27d0*/  ULOP3.LUT UR19, UR11, UR53, URZ, 0xfc, !UPT ;  /* 0x000000350b137292 */ /* 0x000fe4000f8efcff */
[----:B------:R-:W-:Y:S01]  /*27e0*/  UIADD3 UR16, UPT, UPT, UR6, 0x2c400, UR16 ;  /* 0x0002c40006107890 */ /* 0x000fe2000fffe010 */
[----:B------:R2:W-:Y:S01]  /*27f0*/  UTMALDG.3D.MULTICAST.2CTA [UR24], [UR8], UR10, desc[UR40] ;  /* 0x00002818080073b4 */ /* 0x0005e2000821180a */
[----:B------:R-:W-:Y:S02]  /*2800*/  UIADD3 UR11, UPT, UPT, UR56, UR11, URZ ;  /* 0x0000000b380b7290 */ /* 0x000fe4000fffe0ff */
[----:B------:R-:W-:Y:S01]  /*2810*/  UIADD3.X UR39, UPT, UPT, URZ, UR45, URZ, UP0, !UPT ;  /* 0x0000002dff277290 */ /* 0x000fe200087fe4ff */
[----:B------:R-:W-:Y:S01]  /*2820*/  UMOV UR18, URZ ;  /* 0x000000ff00127c82 */ /* 0x000fe20008000000 */
[----:B------:R-:W-:Y:S01]  /*2830*/  UMOV UR21, UR36 ;  /* 0x0000002400157c82 */ /* 0x000fe20008000000 */
[----:B------:R-:W-:Y:S01]  /*2840*/  UMOV UR13, UR36 ;  /* 0x00000024000d7c82 */ /* 0x000fe20008000000 */
[----:B----4-:R-:W-:-:S02]  /*2850*/  UPRMT UR22, URZ, 0x5410, UR46 ;  /* 0x00005410ff167896 */ /* 0x010fc4000800002e */
[----:B--2---:R-:W-:Y:S01]  /*2860*/  UIADD3 UR8, UPT, UPT, UR6, 0x2f400, UR17 ;  /* 0x0002f40006087890 */ /* 0x004fe2000fffe011 */
[----:B------:R-:W-:Y:S02]  /*2870*/  UMOV UR9, UR33 ;  /* 0x0000002100097c82 */ /* 0x000fe40008000000 */
[----:B------:R-:W-:Y:S01]  /*2880*/  UMOV UR17, UR33 ;  /* 0x0000002100117c82 */ /* 0x000fe20008000000 */
[----:B------:R-:W-:Y:S01]  /*2890*/  UMOV UR10, UR18 ;  /* 0x00000012000a7c82 */ /* 0x000fe20008000000 */
[----:B------:R4:W-:Y:S04]  /*28a0*/  UTMALDG.4D.MULTICAST.2CTA [UR16], [UR30], UR4, desc[UR40] ;  /* 0x000028101e0073b4 */ /* 0x0009e80008219804 */
[----:B------:R4:W-:Y:S02]  /*28b0*/  UTMALDG.4D.MULTICAST.2CTA [UR8], [UR38], UR22, desc[UR40] ;  /* 0x00002808260073b4 */ /* 0x0009e40008219816 */
[----:B----4-:R-:W-:Y:S01]  /*28c0*/  NOP ;  /* 0x0000000000007918 */ /* 0x010fe20000000000 */
.L_x_41:
[----:B------:R-:W-:Y:S05]  /*28d0*/  BSYNC.RECONVERGENT B0 ;  /* 0x0000000000007941 */ /* 0x000fea0003800200 */
.L_x_40:
[----:B------:R-:W-:Y:S01]  /*28e0*/  UIADD3 UR14, UPT, UPT, UR14, 0x1, URZ ;  /* 0x000000010e0e7890 */ /* 0x000fe2000fffe0ff */
[----:B------:R-:W-:-:S03]  /*28f0*/  UMOV UR5, UR15 ;  /* 0x0000000f00057c82 */ /* 0x000fc60008000000 */
[----:B------:R-:W-:-:S09]  /*2900*/  UISETP.NE.AND UP0, UPT, UR14, UR29, UPT ;  /* 0x0000001d0e00728c */ /* 0x000fd2000bf05270 */
[----:B------:R-:W-:Y:S05]  /*2910*/  BRA.U UP0, `(.L_x_42) ;  /* 0xfffffff900e07547 */ /* 0x000fea000b83ffff */
.L_x_34:
[C---:B------:R-:W-:Y:S01]  /*2920*/  LEA R3, R11.reuse, UR6, 0x3 ;  /* 0x000000060b037c11 */ /* 0x040fe2000f8e18ff */
[----:B------:R-:W-:Y:S01]  /*2930*/  NOP ;  /* 0x0000000000007918 */ /* 0x000fe20000000000 */
[----:B-1----:R-:W-:Y:S02]  /*2940*/  SHF.L.U32 R0, R10, 0x1f, RZ ;  /* 0x0000001f0a007819 */ /* 0x002fe400000006ff */
[----:B------:R-:W-:Y:S02]  /*2950*/  LEA R5, R11, UR6, 0x4 ;  /* 0x000000060b057c11 */ /* 0x000fe4000f8e20ff */
[----:B------:R-:W1:Y:S02]  /*2960*/  SYNCS.PHASECHK.TRANS64.TRYWAIT P0, [R3+URZ+0xb0], R0 ;  /* 0x0000b000030075a7 */ /* 0x000e6400080011ff */
[----:B-1----:R-:W-:Y:S05]  /*2970*/  @!P0 BRA `(.L_x_43) ;  /* 0x0000007c00308947 */ /* 0x002fea0003800000 */
.L_x_156:
[----:B------:R-:W4:Y:S01]  /*2980*/  LDS.128 R4, [R5+0x120] ;  /* 0x0001200005047984 */ /* 0x000f220000000c00 */
[----:B------:R-:W-:Y:S01]  /*2990*/  UISETP.GE.AND UP0, UPT, UR42, 0x1, UPT ;  /* 0x000000012a00788c */ /* 0x000fe2000bf06270 */
[----:B------:R-:W-:Y:S01]  /*29a0*/  @!PT LDS RZ, [RZ] ;  /* 0x00000000fffff984 */ /* 0x000fe20000000800 */
[----:B------:R-:W-:Y:S01]  /*29b0*/  @!PT LDS RZ, [RZ] ;  /* 0x00000000fffff984 */ /* 0x000fe20000000800 */
[----:B------:R-:W-:Y:S01]  /*29c0*/  @!PT LDS RZ, [RZ] ;  /* 0x00000000fffff984 */ /* 0x000fe20000000800 */
[----:B------:R-:W-:Y:S01]  /*29d0*/  @!PT LDS RZ, [RZ] ;  /* 0x00000000fffff984 */ /* 0x000fe20000000800 */
[----:B------:R1:W-:Y:S06]  /*29e0*/  MEMBAR.ALL.CTA ;  /* 0x0000000000007992 */ /* 0x0003ec0000008000 */
[----:B-1----:R-:W1:Y:S01]  /*29f0*/  FENCE.VIEW.ASYNC.S ;  /* 0x00000000000073c6 */ /* 0x002e620000000000 */
[----:B----4-:R-:W-:-:S13]  /*2a00*/  LOP3.LUT P0, RZ, R6, 0x1, RZ, 0xc0, !PT ;  /* 0x0000000106ff7812 */ /* 0x010fda000780c0ff */
[----:B-1----:R-:W-:Y:S01]  /*2a10*/  VOTEU.ANY UP1, P0 ;  /* 0x0000000000ff7886 */ /* 0x002fe20000020100 */
[----:B------:R-:W-:-:S13]  /*2a20*/  PLOP3.LUT P0, PT, PT, PT, UP1, 0x80, 0x8 ;  /* 0x000000000008781c */ /* 0x000fda0003f0f018 */
[----:B------:R-:W-:Y:S02]  /*2a30*/  @P0 LOP3.LUT R0, R5, 0xffff, RZ, 0xc0, !PT ;  /* 0x0000ffff05000812 */ /* 0x000fe400078ec0ff */
[----:B--2---:R-:W-:Y:S02]  /*2a40*/  @P0 MOV R2, R4 ;  /* 0x0000000400020202 */ /* 0x004fe40000000f00 */
[----:B------:R-:W-:Y:S01]  /*2a50*/  @P0 R2UR UR5, R0 ;  /* 0x00000000000502ca */ /* 0x000fe200000e0000 */
[----:B------:R-:W-:Y:S01]  /*2a60*/  VIADD R0, R3, 0xc0 ;  /* 0x000000c003007836 */ /* 0x000fe20000000000 */
[----:B------:R-:W-:Y:S02]  /*2a70*/  @P0 SHF.R.U32.HI R4, RZ, 0x10, R5 ;  /* 0x00000010ff040819 */ /* 0x000fe40000011605 */
[----:B------:R-:W-:Y:S02]  /*2a80*/  @P0 R2UR UR7, R2 ;  /* 0x00000000020702ca */ /* 0x000fe400000e0000 */
[----:B------:R-:W-:-:S02]  /*2a90*/  PRMT R0, RZ, 0x654, R0 ;  /* 0x00000654ff007816 */ /* 0x000fc40000000000 */
[----:B------:R-:W-:Y:S02]  /*2aa0*/  @P0 R2UR UR4, R4 ;  /* 0x00000000040402ca */ /* 0x000fe400000e0000 */
[----:B------:R1:W-:Y:S03]  /*2ab0*/  SYNCS.ARRIVE.TRANS64.RED.A1T0 RZ, [R0+URZ], RZ ;  /* 0x000000ff00ff79a7 */ /* 0x0003e600081004ff */
[----:B------:R-:W-:-:S04]  /*2ac0*/  @UP1 UMOV UR58, UR5 ;  /* 0x00000005003a1c82 */ /* 0x000fc80008000000 */
[----:B------:R-:W-:-:S04]  /*2ad0*/  @UP1 UMOV UR59, UR7 ;  /* 0x00000007003b1c82 */ /* 0x000fc80008000000 */
[----:B------:R-:W-:Y:S01]  /*2ae0*/  @UP1 UMOV UR36, UR4 ;  /* 0x0000000400241c82 */ /* 0x000fe20008000000 */
[----:B------:R-:W-:Y:S05]  /*2af0*/  BRA.U !UP0, `(.L_x_44) ;  /* 0x0000000108d47547 */ /* 0x000fea000b800000 */
[----:B------:R-:W2:Y:S01]  /*2b00*/  LDCU.128 UR16, c[0x0][0xf10] ;  /* 0x0001e200ff1077ac */ /* 0x000ea20008000c00 */
[----:B------:R-:W4:Y:S01]  /*2b10*/  LDCU UR22, c[0x0][0xf20] ;  /* 0x0001e400ff1677ac */ /* 0x000f220008000800 */
[----:B------:R-:W3:Y:S01]  /*2b20*/  LDCU UR14, c[0x0][0xf0c] ;  /* 0x0001e180ff0e77ac */ /* 0x000ee20008000800 */
[----:B------:R-:W1:Y:S01]  /*2b30*/  LDCU.64 UR8, c[0x0][0xf28] ;  /* 0x0001e500ff0877ac */ /* 0x000e620008000a00 */
[----:B------:R-:W-:Y:S02]  /*2b40*/  UISETP.NE.AND UP3, UPT, UR42, 0x1, UPT ;  /* 0x000000012a00788c */ /* 0x000fe4000bf65270 */
[----:B--2---:R-:W-:Y:S02]  /*2b50*/  UIMAD.WIDE.U32 UR10, UR61, UR19, URZ ;  /* 0x000000133d0a72a5 */ /* 0x004fe4000f8e00ff */
[----:B------:R-:W-:Y:S02]  /*2b60*/  UIMAD.WIDE.U32 UR4, UR62, UR16, URZ ;  /* 0x000000103e0472a5 */ /* 0x000fe4000f8e00ff */
[----:B------:R-:W-:-:S02]  /*2b70*/  UISETP.NE.AND UP0, UPT, UR18, 0x1, UPT ;  /* 0x000000011200788c */ /* 0x000fc4000bf05270 */
[----:B------:R-:W-:Y:S01]  /*2b80*/  UIMAD.WIDE.U32 UR20, UR58, UR19, URZ ;  /* 0x000000133a1472a5 */ /* 0x000fe2000f8e00ff */
[----:B------:R-:W-:Y:S02]  /*2b90*/  UMOV UR10, UR11 ;  /* 0x0000000b000a7c82 */ /* 0x000fe40008000000 */
[----:B------:R-:W-:Y:S01]  /*2ba0*/  UMOV UR4, UR5 ;  /* 0x0000000500047c82 */ /* 0x000fe20008000000 */
[----:B----4-:R-:W-:Y:S02]  /*2bb0*/  USHF.R.U32.HI UR10, URZ, UR22, UR10 ;  /* 0x00000016ff0a7299 */ /* 0x010fe4000801160a */
[----:B---3--:R-:W-:Y:S02]  /*2bc0*/  UISETP.NE.AND UP2, UPT, UR14, 0x1, UPT ;  /* 0x000000010e00788c */ /* 0x008fe4000bf45270 */
[----:B------:R-:W-:Y:S02]  /*2bd0*/  USHF.R.U32.HI UR4, URZ, UR17, UR4 ;  /* 0x00000011ff047299 */ /* 0x000fe40008011604 */
[----:B------:R-:W-:-:S02]  /*2be0*/  USEL UR5, UR61, UR10, !UP0 ;  /* 0x0000000a3d057287 */ /* 0x000fc4000c000000 */
[----:B------:R-:W-:Y:S02]  /*2bf0*/  USEL UR7, UR62, UR4, !UP2 ;  /* 0x000000043e077287 */ /* 0x000fe4000d000000 */
[----:B-1----:R-:W-:Y:S01]  /*2c00*/  UIMAD.WIDE.U32 UR10, UR5, UR8, URZ ;  /* 0x00000008050a72a5 */ /* 0x002fe2000f8e00ff */
[----:B------:R-:W-:Y:S01]  /*2c10*/  UMOV UR4, UR21 ;  /* 0x0000001500047c82 */ /* 0x000fe20008000000 */
[----:B------:R-:W-:Y:S02]  /*2c20*/  UIMAD.WIDE.U32 UR12, UR59, UR16, URZ ;  /* 0x000000103b0c72a5 */ /* 0x000fe4000f8e00ff */
[----:B------:R-:W-:-:S03]  /*2c30*/  UIMAD.WIDE.U32 UR20, UR7, UR8, URZ ;  /* 0x00000008071472a5 */ /* 0x000fc6000f8e00ff */
[----:B------:R-:W-:Y:S01]  /*2c40*/  UMOV UR10, UR11 ;  /* 0x0000000b000a7c82 */ /* 0x000fe20008000000 */
[----:B------:R-:W-:Y:S02]  /*2c50*/  USHF.R.U32.HI UR4, URZ, UR22, UR4 ;  /* 0x00000016ff047299 */ /* 0x000fe40008011604 */
[----:B------:R-:W-:Y:S01]  /*2c60*/  @UP3 USHF.R.U32.HI UR5, URZ, UR9, UR10 ;  /* 0x00000009ff053299 */ /* 0x000fe2000801160a */
[----:B------:R-:W-:Y:S01]  /*2c70*/  UMOV UR12, UR13 ;  /* 0x0000000d000c7c82 */ /* 0x000fe20008000000 */
[----:B------:R-:W-:Y:S01]  /*2c80*/  UMOV UR20, UR21 ;  /* 0x0000001500147c82 */ /* 0x000fe20008000000 */
[----:B------:R-:W-:Y:S02]  /*2c90*/  USHF.R.U32.HI UR17, URZ, UR17, UR12 ;  /* 0x00000011ff117299 */ /* 0x000fe4000801160c */
[----:B------:R-:W-:Y:S02]  /*2ca0*/  USEL UR4, UR58, UR4, !UP0 ;  /* 0x000000043a047287 */ /* 0x000fe4000c000000 */
[----:B------:R-:W-:-:S02]  /*2cb0*/  @UP3 USHF.R.U32.HI UR7, URZ, UR9, UR20 ;  /* 0x00000009ff073299 */ /* 0x000fc40008011614 */
[----:B------:R-:W-:Y:S02]  /*2cc0*/  UIMAD UR10, UR42, UR5, URZ ;  /* 0x000000052a0a72a4 */ /* 0x000fe4000f8e02ff */
[----:B------:R-:W-:Y:S02]  /*2cd0*/  USEL UR5, UR59, UR17, !UP2 ;  /* 0x000000113b057287 */ /* 0x000fe4000d000000 */
[----:B------:R-:W-:Y:S02]  /*2ce0*/  UIMAD UR12, UR42, UR7, URZ ;  /* 0x000000072a0c72a4 */ /* 0x000fe4000f8e02ff */
[----:B------:R-:W-:Y:S02]  /*2cf0*/  UISETP.GE.AND UP0, UPT, UR4, UR10, UPT ;  /* 0x0000000a0400728c */ /* 0x000fe4000bf06270 */
[----:B------:R-:W-:Y:S02]  /*2d00*/  UIMAD.WIDE.U32 UR10, UR4, UR8, URZ ;  /* 0x00000008040a72a5 */ /* 0x000fe4000f8e00ff */
[----:B------:R-:W-:-:S02]  /*2d10*/  UISETP.GE.OR UP0, UPT, UR5, UR12, UP0 ;  /* 0x0000000c0500728c */ /* 0x000fc40008706670 */
[----:B------:R-:W-:Y:S02]  /*2d20*/  UIMAD.WIDE.U32 UR12, UR5, UR8, URZ ;  /* 0x00000008050c72a5 */ /* 0x000fe4000f8e00ff */
[----:B------:R-:W-:Y:S01]  /*2d30*/  UIADD3 UR12, UPT, UPT, -UR5, URZ, URZ ;  /* 0x000000ff050c7290 */ /* 0x000fe2000fffe1ff */
[----:B------:R-:W-:Y:S01]  /*2d40*/  UMOV UR10, UR11 ;  /* 0x0000000b000a7c82 */ /* 0x000fe20008000000 */
[----:B------:R-:W-:Y:S02]  /*2d50*/  UIADD3 UR11, UPT, UPT, -UR4, URZ, URZ ;  /* 0x000000ff040b7290 */ /* 0x000fe4000fffe1ff */
[----:B------:R-:W-:-:S03]  /*2d60*/  USHF.R.U32.HI UR10, URZ, UR9, UR10 ;  /* 0x00000009ff0a7299 */ /* 0x000fc6000801160a */
[----:B------:R-:W-:Y:S01]  /*2d70*/  @!UP0 UMOV UR8, UR13 ;  /* 0x0000000d00088c82 */ /* 0x000fe20008000000 */
[----:B------:R-:W-:Y:S02]  /*2d80*/  UIMAD UR11, UR18, UR11, UR58 ;  /* 0x0000000b120b72a4 */ /* 0x000fe4000f8e023a */
[----:B------:R-:W-:Y:S02]  /*2d90*/  USEL UR10, UR4, UR10, !UP3 ;  /* 0x0000000a040a7287 */ /* 0x000fe4000d800000 */
[----:B------:R-:W-:Y:S02]  /*2da0*/  @!UP0 USHF.R.U32.HI UR8, URZ, UR9, UR8 ;  /* 0x00000009ff088299 */ /* 0x000fe40008011608 */
[----:B------:R-:W-:Y:S02]  /*2db0*/  UIADD3 UR9, UPT, UPT, -UR10, URZ, URZ ;  /* 0x000000ff0a097290 */ /* 0x000fe4000fffe1ff */
[----:B------:R-:W-:Y:S02]  /*2dc0*/  @!UP0 USEL UR8, UR5, UR8, !UP3 ;  /* 0x0000000805088287 */ /* 0x000fe4000d800000 */
[----:B------:R-:W-:-:S02]  /*2dd0*/  UIMAD UR9, UR42, UR9, UR4 ;  /* 0x000000092a0972a4 */ /* 0x000fc4000f8e0204 */
[----:B------:R-:W-:Y:S02]  /*2de0*/  @!UP0 UIADD3 UR10, UPT, UPT, UR10, -UR8, URZ ;  /* 0x800000080a0a8290 */ /* 0x000fe4000fffe0ff */
[----:B------:R-:W-:Y:S02]  /*2df0*/  @!UP0 UIMAD UR8, UR9, UR7, UR8 ;  /* 0x00000007090882a4 */ /* 0x000fe4000f8e0208 */
[----:B------:R-:W-:Y:S02]  /*2e00*/  @!UP0 UIMAD UR4, UR42, UR10, UR5 ;  /* 0x0000000a2a0482a4 */ /* 0x000fe4000f8e0205 */
[----:B------:R-:W-:Y:S02]  /*2e10*/  UIMAD UR7, UR14, UR12, UR59 ;  /* 0x0000000c0e0772a4 */ /* 0x000fe4000f8e023b */
[----:B------:R-:W-:Y:S01]  /*2e20*/  UIMAD UR58, UR4, UR18, UR11 ;  /* 0x00000012043a72a4 */ /* 0x000fe2000f8e020b */
[----:B------:R-:W-:Y:S02]  /*2e30*/  @!UP0 UMOV UR5, UR8 ;  /* 0x0000000800058c82 */ /* 0x000fe40008000000 */
[----:B------:R-:W-:-:S12]  /*2e40*/  UIMAD UR59, UR5, UR14, UR7 ;  /* 0x0000000e053b72a4 */ /* 0x000fd8000f8e0207 */
.L_x_44:
[----:B------:R-:W2:Y:S02]  /*2e50*/  LDCU UR4, c[0x0][0xf30] ;  /* 0x0001e600ff0477ac */ /* 0x000ea40008000800 */
[----:B--2---:R-:W-:-:S09]  /*2e60*/  UISETP.NE.AND UP0, UPT, UR4, 0x1, UPT ;  /* 0x000000010400788c */ /* 0x004fd2000bf05270 */
[----:B------:R-:W-:Y:S05]  /*2e70*/  BRA.U UP0, `(.L_x_45) ;  /* 0x0000000100447547 */ /* 0x000fea000b800000 */
[----:B------:R-:W2:Y:S01]  /*2e80*/  LDCU.128 UR16, c[0x0][0xf10] ;  /* 0x0001e200ff1077ac */ /* 0x000ea20008000c00 */
[----:B------:R-:W4:Y:S01]  /*2e90*/  LDCU UR10, c[0x0][0xf0c] ;  /* 0x0001e180ff0a77ac */ /* 0x000f220008000800 */
[----:B------:R-:W1:Y:S01]  /*2ea0*/  LDCU UR7, c[0x0][0xf20] ;  /* 0x0001e400ff0777ac */ /* 0x000e620008000800 */
[----:B--2---:R-:W-:Y:S02]  /*2eb0*/  UIMAD.WIDE.U32 UR8, UR59, UR16, URZ ;  /* 0x000000103b0872a5 */ /* 0x004fe4000f8e00ff */
[----:B------:R-:W-:Y:S02]  /*2ec0*/  UIMAD.WIDE.U32 UR4, UR58, UR19, URZ ;  /* 0x000000133a0472a5 */ /* 0x000fe4000f8e00ff */
[----:B----4-:R-:W-:Y:S02]  /*2ed0*/  UISETP.NE.AND UP2, UPT, UR10, 0x1, UPT ;  /* 0x000000010a00788c */ /* 0x010fe4000bf45270 */
[----:B------:R-:W-:Y:S01]  /*2ee0*/  UISETP.NE.AND UP0, UPT, UR18, 0x1, UPT ;  /* 0x000000011200788c */ /* 0x000fe2000bf05270 */
[----:B------:R-:W-:-:S02]  /*2ef0*/  UMOV UR8, UR9 ;  /* 0x0000000900087c82 */ /* 0x000fc40008000000 */
[----:B------:R-:W-:Y:S01]  /*2f00*/  UMOV UR4, UR5 ;  /* 0x0000000500047c82 */ /* 0x000fe20008000000 */
[----:B------:R-:W-:Y:S02]  /*2f10*/  USHF.R.U32.HI UR17, URZ, UR17, UR8 ;  /* 0x00000011ff117299 */ /* 0x000fe40008011608 */
[----:B-1----:R-:W-:Y:S02]  /*2f20*/  USHF.R.U32.HI UR4, URZ, UR7, UR4 ;  /* 0x00000007ff047299 */ /* 0x002fe40008011604 */
[----:B------:R-:W-:Y:S02]  /*2f30*/  USEL UR5, UR59, UR17, !UP2 ;  /* 0x000000113b057287 */ /* 0x000fe4000d000000 */
[----:B------:R-:W-:-:S04]  /*2f40*/  USEL UR4, UR58, UR4, !UP0 ;  /* 0x000000043a047287 */ /* 0x000fc8000c000000 */
[----:B------:R-:W-:Y:S02]  /*2f50*/  UIADD3 UR7, UPT, UPT, UR5, -UR4, URZ ;  /* 0x8000000405077290 */ /* 0x000fe4000fffe0ff */
[----:B------:R-:W-:Y:S02]  /*2f60*/  UIADD3 UR4, UPT, UPT, -UR5, UR4, URZ ;  /* 0x0000000405047290 */ /* 0x000fe4000fffe1ff */
[----:B------:R-:W-:Y:S02]  /*2f70*/  UIMAD UR58, UR7, UR18, UR58 ;  /* 0x00000012073a72a4 */ /* 0x000fe4000f8e023a */
[----:B------:R-:W-:-:S12]  /*2f80*/  UIMAD UR59, UR4, UR10, UR59 ;  /* 0x0000000a043b72a4 */ /* 0x000fd8000f8e023b */
.L_x_45:
[----:B------:R-:W-:Y:S01]  /*2f90*/  VIADD R11, R11, 0x1 ;  /* 0x000000010b0b7836 */ /* 0x000fe20000000000 */
[----:B------:R-:W-:Y:S02]  /*2fa0*/  R2UR UR5, R87 ;  /* 0x00000000570572ca */ /* 0x000fe400000e0000 */
[----:B------:R-:W-:Y:S02]  /*2fb0*/  R2UR UR4, R86 ;  /* 0x00000000560472ca */ /* 0x000fe400000e0000 */
[C---:B------:R-:W-:Y:S02]  /*2fc0*/  ISETP.NE.AND P0, PT, R11.reuse, 0x2, PT ;  /* 0x000000020b00780c */ /* 0x040fe40003f05270 */
[----:B------:R-:W-:Y:S02]  /*2fd0*/  PLOP3.LUT P2, PT, PT, PT, PT, 0x80, 0x8 ;  /* 0x000000000008781c */ /* 0x000fe40003f4f070 */
[----:B------:R-:W-:Y:S02]  /*2fe0*/  SEL R3, RZ, 0x1, P0 ;  /* 0x00000001ff037807 */ /* 0x000fe40000000000 */
[----:B------:R-:W-:-:S02]  /*2ff0*/  SEL R11, R11, RZ, P0 ;  /* 0x000000ff0b0b7207 */ /* 0x000fc40000000000 */
[----:B------:R-:W-:Y:S01]  /*3000*/  LOP3.LUT R10, R10, R3, RZ, 0x3c, !PT ;  /* 0x000000030a0a7212 */ /* 0x000fe200078e3cff */
[----:B------:R-:W-:Y:S02]  /*3010*/  UIADD3 UR20, UPT, UPT, UR59, UR5, URZ ;  /* 0x000000053b147290 */ /* 0x000fe4000fffe0ff */
[----:B------:R-:W-:Y:S01]  /*3020*/  UIADD3 UR12, UPT, UPT, UR58, UR4, URZ ;  /* 0x000000043a0c7290 */ /* 0x000fe2000fffe0ff */
[----:B------:R-:W-:Y:S11]  /*3030*/  BRA.U UP1, `(.L_x_46) ;  /* 0xffffffed01447547 */ /* 0x000ff6000b83ffff */
[----:B------:R-:W-:Y:S01]  /*3040*/  UIADD3 UR7, UPT, UPT, UR6, 0x30, URZ ;  /* 0x0000003006077890 */ /* 0x000fe2000fffe0ff */
[----:B------:R-:W-:-:S03]  /*3050*/  SHF.L.U32 R3, R12, 0x1f, RZ ;  /* 0x0000001f0c037819 */ /* 0x000fc600000006ff */
[----:B------:R-:W-:-:S09]  /*3060*/  ULEA UR4, UR15, UR7, 0x3 ;  /* 0x000000070f047291 */ /* 0x000fd2000f8e18ff */
[----:B------:R-:W2:Y:S02]  /*3070*/  SYNCS.PHASECHK.TRANS64.TRYWAIT P0, [UR4], R3 ;  /* 0x00000003ff0075a7 */ /* 0x000ea40008001104 */
[----:B--2---:R-:W-:Y:S05]  /*3080*/  @!P0 BRA `(.L_x_47) ;  /* 0x0000007400808947 */ /* 0x004fea0003800000 */
.L_x_158:
[----:B------:R-:W-:-:S04]  /*3090*/  UIADD3 UR4, UPT, UPT, UR15, 0x1, URZ ;  /* 0x000000010f047890 */ /* 0x000fc8000fffe0ff */
[----:B------:R-:W-:-:S04]  /*30a0*/  UISETP.NE.AND UP0, UPT, UR4, 0x6, UPT ;  /* 0x000000060400788c */ /* 0x000fc8000bf05270 */
[----:B------:R-:W-:Y:S02]  /*30b0*/  USEL UR6, URZ, 0x1, UP0 ;  /* 0x00000001ff067887 */ /* 0x000fe40008000000 */
[----:B------:R-:W-:-:S04]  /*30c0*/  USEL UR4, UR4, URZ, UP0 ;  /* 0x000000ff04047287 */ /* 0x000fc80008000000 */
[----:B------:R-:W-:Y:S01]  /*30d0*/  ULEA UR5, UR4, UR7, 0x3 ;  /* 0x0000000704057291 */ /* 0x000fe2000f8e18ff */
[----:B------:R-:W-:-:S04]  /*30e0*/  LOP3.LUT R2, R12, UR6, RZ, 0x3c, !PT ;  /* 0x000000060c027c12 */ /* 0x000fc8000f8e3cff */
[----:B-1----:R-:W-:-:S04]  /*30f0*/  SHF.L.U32 R3, R2, 0x1f, RZ ;  /* 0x0000001f02037819 */ /* 0x002fc800000006ff */
[----:B------:R-:W1:Y:S02]  /*3100*/  SYNCS.PHASECHK.TRANS64.TRYWAIT P0, [UR5], R3 ;  /* 0x00000003ff0075a7 */ /* 0x000e640008001105 */
[----:B-1----:R-:W-:Y:S05]  /*3110*/  @!P0 BRA `(.L_x_48) ;  /* 0x0000007400748947 */ /* 0x002fea0003800000 */
.L_x_160:
        /* <DEDUP_REMOVED lines=9> */
.L_x_162:
        /* <DEDUP_REMOVED lines=9> */
.L_x_164:
        /* <DEDUP_REMOVED lines=9> */
.L_x_166:
[----:B------:R-:W-:-:S04]  /*32d0*/  UIADD3 UR4, UPT, UPT, UR4, 0x1, URZ ;  /* 0x0000000104047890 */ /* 0x000fc8000fffe0ff */
[----:B------:R-:W-:-:S04]  /*32e0*/  UISETP.NE.AND UP0, UPT, UR4, 0x6, UPT ;  /* 0x000000060400788c */ /* 0x000fc8000bf05270 */
[----:B------:R-:W-:Y:S02]  /*32f0*/  USEL UR5, URZ, 0x1, UP0 ;  /* 0x00000001ff057887 */ /* 0x000fe40008000000 */
[----:B------:R-:W-:-:S04]  /*3300*/  USEL UR4, UR4, URZ, UP0 ;  /* 0x000000ff04047287 */ /* 0x000fc80008000000 */
[----:B------:R-:W-:Y:S01]  /*3310*/  ULEA UR4, UR4, UR7, 0x3 ;  /* 0x0000000704047291 */ /* 0x000fe2000f8e18ff */
[----:B-1----:R-:W-:-:S04]  /*3320*/  LOP3.LUT R3, R2, UR5, RZ, 0x3c, !PT ;  /* 0x0000000502037c12 */ /* 0x002fc8000f8e3cff */
[----:B------:R-:W-:Y:S01]  /*3330*/  SHF.L.U32 R3, R3, 0x1f, RZ ;  /* 0x0000001f03037819 */ /* 0x000fe200000006ff */
[----:B------:R-:W-:-:S07]  /*3340*/  IMAD.U32 R0, RZ, RZ, UR4 ;  /* 0x00000004ff007e24 */ /* 0x000fce000f8e00ff */
.L_x_52:
[----:B-1----:R1:W2:Y:S02]  /*3350*/  SYNCS.PHASECHK.TRANS64.TRYWAIT P0, [R0+URZ], R3 ;  /* 0x00000003000075a7 */ /* 0x0022a400080011ff */
[----:B--2---:R-:W-:Y:S05]  /*3360*/  @!P0 NANOSLEEP.SYNCS 0x989680 ;  /* 0x009896800000895d */ /* 0x004fea0003900000 */
[----:B------:R-:W2:Y:S02]  /*3370*/  @!P0 SYNCS.PHASECHK.TRANS64 P0, [R0+URZ], R3 ;  /* 0x00000003000085a7 */ /* 0x000ea400080010ff */
[----:B--2---:R-:W-:Y:S05]  /*3380*/  @P0 EXIT ;  /* 0x000000000000094d */ /* 0x004fea0003800000 */
[----:B------:R-:W-:Y:S05]  /*3390*/  BRA `(.L_x_52) ;  /* 0xfffffffc00ec7947 */ /* 0x000fea000383ffff */
.L_x_22:
[----:B------:R-:W-:-:S04]  /*33a0*/  UISETP.NE.AND UP0, UPT, UR60, URZ, UPT ;  /* 0x000000ff3c00728c */ /* 0x000fc8000bf05270 */
[----:B------:R-:W-:-:S09]  /*33b0*/  UISETP.NE.OR UP0, UPT, UR21, 0x1, UP0 ;  /* 0x000000011500788c */ /* 0x000fd20008705670 */
[----:B------:R-:W-:Y:S05]  /*33c0*/  BRA.U UP0, `(.L_x_53) ;  /* 0x0000000500487547 */ /* 0x000fea000b800000 */
[----:B------:R-:W-:Y:S01]  /*33d0*/  ISETP.GE.U32.AND P2, PT, R0, 0x10, PT ;  /* 0x000000100000780c */ /* 0x000fe20003f46070 */
[----:B------:R-:W-:Y:S01]  /*33e0*/  IMAD.MOV.U32 R12, RZ, RZ, 0x1 ;  /* 0x00000001ff0c7424 */ /* 0x000fe200078e00ff */
[----:B------:R-:W-:Y:S02]  /*33f0*/  CS2R R10, SRZ ;  /* 0x00000000000a7805 */ /* 0x000fe4000001ff00 */
[----:B------:R-:W-:Y:S01]  /*3400*/  CS2R R8, SRZ ;  /* 0x0000000000087805 */ /* 0x000fe2000001ff00 */
[----:B------:R-:W-:Y:S01]  /*3410*/  UMOV UR6, 0x400 ;  /* 0x0000040000067882 */ /* 0x000fe20000000000 */
[----:B------:R-:W-:Y:S01]  /*3420*/  UMOV UR5, URZ ;  /* 0x000000ff00057c82 */ /* 0x000fe20008000000 */
[----:B------:R-:W-:-:S12]  /*3430*/  ULEA UR6, UR60, UR6, 0x18 ;  /* 0x000000063c067291 */ /* 0x000fd8000f8ec0ff */
.L_x_57:
[----:B------:R-:W-:Y:S02]  /*3440*/  LEA R2, R8, UR6, 0x3 ;  /* 0x0000000608027c11 */ /* 0x000fe4000f8e18ff */
[----:B------:R-:W-:-:S03]  /*3450*/  SHF.L.U32 R5, R9, 0x1f, RZ ;  /* 0x0000001f09057819 */ /* 0x000fc600000006ff */
[----:B------:R-:W-:Y:S01]  /*3460*/  VIADD R4, R2, 0x100 ;  /* 0x0000010002047836 */ /* 0x000fe20000000000 */
[----:B------:R-:W1:Y:S02]  /*3470*/  SYNCS.PHASECHK.TRANS64.TRYWAIT P0, [R2+URZ+0xf0], R5 ;  /* 0x0000f005020075a7 */ /* 0x000e6400080011ff */
[----:B-1----:R-:W-:Y:S05]  /*3480*/  @!P0 BRA `(.L_x_54) ;  /* 0x0000007000f88947 */ /* 0x002fea0003800000 */
.L_x_167:
[----:B------:R-:W-:Y:S01]  /*3490*/  ULEA UR4, UR5, UR6, 0x3 ;  /* 0x0000000605047291 */ /* 0x000fe2000f8e18ff */
[----:B------:R-:W-:Y:S02]  /*34a0*/  PRMT R4, RZ, 0x654, R4 ;  /* 0x00000654ff047816 */ /* 0x000fe40000000004 */
[----:B-1----:R-:W-:Y:S01]  /*34b0*/  SHF.L.U32 R5, R12, 0x1f, RZ ;  /* 0x0000001f0c057819 */ /* 0x002fe200000006ff */
[----:B------:R-:W-:Y:S01]  /*34c0*/  UIADD3 UR7, UPT, UPT, UR4, 0xb0, URZ ;  /* 0x000000b004077890 */ /* 0x000fe2000fffe0ff */
[----:B------:R1:W-:Y:S05]  /*34d0*/  SYNCS.ARRIVE.TRANS64.RED.A1T0 RZ, [R4+URZ], RZ ;  /* 0x000000ff04ff79a7 */ /* 0x0003ea00081004ff */
[----:B------:R-:W-:Y:S01]  /*34e0*/  IMAD.U32 R7, RZ, RZ, UR7 ;  /* 0x00000007ff077e24 */ /* 0x000fe2000f8e00ff */
[----:B------:R-:W2:Y:S04]  /*34f0*/  SYNCS.PHASECHK.TRANS64.TRYWAIT P0, [UR4+0xc0], R5 ;  /* 0x0000c005ff0075a7 */ /* 0x000ea80008001104 */
[----:B------:R-:W-:Y:S01]  /*3500*/  PRMT R6, R0, 0x654, R7 ;  /* 0x0000065400067816 */ /* 0x000fe20000000007 */
[----:B-1----:R-:W-:Y:S01]  /*3510*/  @!P2 IMAD.MOV.U32 R4, RZ, RZ, 0x10 ;  /* 0x00000010ff04a424 */ /* 0x002fe200078e00ff */
[----:B--2---:R-:W-:Y:S06]  /*3520*/  @!P0 BRA `(.L_x_55) ;  /* 0x0000007000e48947 */ /* 0x004fec0003800000 */
.L_x_169:
[----:B------:R-:W-:Y:S01]  /*3530*/  ULEA UR8, UR5, UR6, 0x4 ;  /* 0x0000000605087291 */ /* 0x000fe2000f8e20ff */
[----:B------:R-:W-:Y:S01]  /*3540*/  SEL R3, R6, R3, !P2 ;  /* 0x0000000306037207 */ /* 0x000fe20005000000 */
[----:B------:R-:W-:Y:S01]  /*3550*/  UIADD3 UR9, UPT, UPT, UR4, 0xb0, URZ ;  /* 0x000000b004097890 */ /* 0x000fe2000fffe0ff */
[----:B-1----:R-:W-:Y:S01]  /*3560*/  LEA R2, R11, UR6, 0x3 ;  /* 0x000000060b027c11 */ /* 0x002fe2000f8e18ff */
[----:B------:R-:W-:Y:S01]  /*3570*/  UIADD3 UR8, UPT, UPT, UR8, 0x120, URZ ;  /* 0x0000012008087890 */ /* 0x000fe2000fffe0ff */
[----:B------:R-:W-:Y:S01]  /*3580*/  SHF.L.U32 R5, R10, 0x1f, RZ ;  /* 0x0000001f0a057819 */ /* 0x000fe200000006ff */
[----:B------:R1:W-:Y:S01]  /*3590*/  @!P2 SYNCS.ARRIVE.TRANS64.RED RZ, [R3+URZ], R4 ;  /* 0x0000000403ffa9a7 */ /* 0x0003e200080004ff */
[----:B------:R-:W-:Y:S01]  /*35a0*/  UIADD3 UR4, UPT, UPT, UR5, 0x1, URZ ;  /* 0x0000000105047890 */ /* 0x000fe2000fffe0ff */
[----:B------:R-:W-:-:S03]  /*35b0*/  VIADD R8, R8, 0x1 ;  /* 0x0000000108087836 */ /* 0x000fc60000000000 */
[----:B------:R-:W-:Y:S02]  /*35c0*/  UISETP.NE.AND UP0, UPT, UR4, 0x2, UPT ;  /* 0x000000020400788c */ /* 0x000fe4000bf05270 */
[----:B------:R-:W-:Y:S06]  /*35d0*/  UGETNEXTWORKID.BROADCAST [UR8], [UR9] ;  /* 0x00000000080073ca */ /* 0x000fec0008000100 */
[----:B------:R-:W-:Y:S01]  /*35e0*/  USEL UR7, URZ, 0x1, UP0 ;  /* 0x00000001ff077887 */ /* 0x000fe20008000000 */
[----:B------:R-:W-:Y:S01]  /*35f0*/  ISETP.NE.AND P0, PT, R8, 0x2, PT ;  /* 0x000000020800780c */ /* 0x000fe20003f05270 */
[----:B------:R-:W-:Y:S01]  /*3600*/  USEL UR5, UR4, URZ, UP0 ;  /* 0x000000ff04057287 */ /* 0x000fe20008000000 */
[----:B------:R-:W2:Y:S03]  /*3610*/  SYNCS.PHASECHK.TRANS64.TRYWAIT P1, [R2+URZ+0xb0], R5 ;  /* 0x0000b005020075a7 */ /* 0x000ea600080211ff */
[----:B------:R-:W-:Y:S01]  /*3620*/  LOP3.LUT R12, R12, UR7, RZ, 0x3c, !PT ;  /* 0x000000070c0c7c12 */ /* 0x000fe2000f8e3cff */
[----:B-12---:R-:W-:Y:S07]  /*3630*/  @!P1 BRA `(.L_x_56) ;  /* 0x0000007000b89947 */ /* 0x006fee0003800000 */
.L_x_170:
[C---:B------:R-:W-:Y:S01]  /*3640*/  LEA R4, R11.reuse, UR6, 0x4 ;  /* 0x000000060b047c11 */ /* 0x040fe2000f8e20ff */
[----:B-1----:R-:W-:Y:S01]  /*3650*/  VIADD R2, R2, 0xc0 ;  /* 0x000000c002027836 */ /* 0x002fe20000000000 */
[----:B------:R-:W-:Y:S01]  /*3660*/  SEL R8, R8, RZ, P0 ;  /* 0x000000ff08087207 */ /* 0x000fe20000000000 */
[----:B------:R-:W-:-:S03]  /*3670*/  VIADD R11, R11, 0x1 ;  /* 0x000000010b0b7836 */ /* 0x000fc60000000000 */
[----:B------:R-:W1:Y:S01]  /*3680*/  LDS.128 R4, [R4+0x120] ;  /* 0x0001200004047984 */ /* 0x000e620000000c00 */
[----:B------:R-:W-:Y:S02]  /*3690*/  PRMT R2, RZ, 0x654, R2 ;  /* 0x00000654ff027816 */ /* 0x000fe40000000002 */
[C---:B------:R-:W-:Y:S01]  /*36a0*/  ISETP.NE.AND P1, PT, R11.reuse, 0x2, PT ;  /* 0x000000020b00780c */ /* 0x040fe20003f25270 */
[----:B------:R-:W-:Y:S01]  /*36b0*/  @!PT LDS RZ, [RZ] ;  /* 0x00000000fffff984 */ /* 0x000fe20000000800 */
[----:B------:R-:W-:Y:S01]  /*36c0*/  @!PT LDS RZ, [RZ] ;  /* 0x00000000fffff984 */ /* 0x000fe20000000800 */
[----:B------:R-:W-:Y:S01]  /*36d0*/  @!PT LDS RZ, [RZ] ;  /* 0x00000000fffff984 */ /* 0x000fe20000000800 */
[----:B------:R-:W-:Y:S01]  /*36e0*/  @!PT LDS RZ, [RZ] ;  /* 0x00000000fffff984 */ /* 0x000fe20000000800 */
[----:B------:R2:W-:Y:S06]  /*36f0*/  MEMBAR.ALL.CTA ;  /* 0x0000000000007992 */ /* 0x0005ec0000008000 */
[----:B--2---:R-:W2:Y:S01]  /*3700*/  FENCE.VIEW.ASYNC.S ;  /* 0x00000000000073c6 */ /* 0x004ea20000000000 */
[----:B------:R-:W-:Y:S01]  /*3710*/  SEL R11, R11, RZ, P1 ;  /* 0x000000ff0b0b7207 */ /* 0x000fe20000800000 */
[----:B--2---:R2:W-:Y:S01]  /*3720*/  SYNCS.ARRIVE.TRANS64.RED.A1T0 RZ, [R2+URZ], RZ ;  /* 0x000000ff02ff79a7 */ /* 0x0045e200081004ff */
[----:B-1----:R-:W-:-:S02]  /*3730*/  LOP3.LUT P3, RZ, R6, 0x1, RZ, 0xc0, !PT ;  /* 0x0000000106ff7812 */ /* 0x002fc4000786c0ff */
[----:B------:R-:W-:-:S04]  /*3740*/  SEL R5, RZ, 0x1, P1 ;  /* 0x00000001ff057807 */ /* 0x000fc80000800000 */
[----:B------:R-:W-:Y:S02]  /*3750*/  LOP3.LUT R10, R10, R5, RZ, 0x3c, !PT ;  /* 0x000000050a0a7212 */ /* 0x000fe400078e3cff */
[----:B--2---:R-:W-:-:S04]  /*3760*/  SEL R2, RZ, 0x1, P0 ;  /* 0x00000001ff027807 */ /* 0x004fc80000000000 */
[----:B------:R-:W-:Y:S01]  /*3770*/  LOP3.LUT R9, R9, R2, RZ, 0x3c, !PT ;  /* 0x0000000209097212 */ /* 0x000fe200078e3cff */
[----:B------:R-:W-:Y:S06]  /*3780*/  @P3 BRA `(.L_x_57) ;  /* 0xfffffffc002c3947 */ /* 0x000fec000383ffff */
[----:B------:R-:W-:Y:S01]  /*3790*/  ULEA UR4, UR5, UR6, 0x3 ;  /* 0x0000000605047291 */ /* 0x000fe2000f8e18ff */
[----:B------:R-:W-:-:S08]  /*37a0*/  SHF.L.U32 R3, R12, 0x1f, RZ ;  /* 0x0000001f0c037819 */ /* 0x000fd000000006ff */
[----:B------:R-:W1:Y:S02]  /*37b0*/  SYNCS.PHASECHK.TRANS64 P0, [UR4+0xc0], R3 ;  /* 0x0000c003ff0075a7 */ /* 0x000e640008001004 */
[----:B-1----:R-:W-:Y:S05]  /*37c0*/  @P0 BRA `(.L_x_58) ;  /* 0x0000000000080947 */ /* 0x002fea0003800000 */
[----:B------:R-:W1:Y:S02]  /*37d0*/  SYNCS.PHASECHK.TRANS64.TRYWAIT P0, [UR4+0xc0], R3 ;  /* 0x0000c003ff0075a7 */ /* 0x000e640008001104 */
[----:B-1----:R-:W-:Y:S05]  /*37e0*/  @!P0 BRA `(.L_x_59) ;  /* 0x0000007000608947 */ /* 0x002fea0003800000 */
.L_x_58:
[----:B------:R-:W-:-:S04]  /*37f0*/  UIADD3 UR7, UPT, UPT, UR5, 0x1, URZ ;  /* 0x0000000105077890 */ /* 0x000fc8000fffe0ff */
[----:B------:R-:W-:-:S04]  /*3800*/  UISETP.NE.AND UP0, UPT, UR7, 0x2, UPT ;  /* 0x000000020700788c */ /* 0x000fc8000bf05270 */
[----:B------:R-:W-:Y:S02]  /*3810*/  USEL UR8, URZ, 0x1, UP0 ;  /* 0x00000001ff087887 */ /* 0x000fe40008000000 */
[----:B------:R-:W-:-:S04]  /*3820*/  USEL UR7, UR7, URZ, UP0 ;  /* 0x000000ff07077287 */ /* 0x000fc80008000000 */
[----:B------:R-:W-:Y:S01]  /*3830*/  ULEA UR7, UR7, UR6, 0x3 ;  /* 0x0000000607077291 */ /* 0x000fe2000f8e18ff */
[----:B-1----:R-:W-:-:S04]  /*3840*/  LOP3.LUT R3, R12, UR8, RZ, 0x3c, !PT ;  /* 0x000000080c037c12 */ /* 0x002fc8000f8e3cff */
[----:B------:R-:W-:-:S04]  /*3850*/  SHF.L.U32 R0, R3, 0x1f, RZ ;  /* 0x0000001f03007819 */ /* 0x000fc800000006ff */
[----:B------:R-:W1:Y:S02]  /*3860*/  SYNCS.PHASECHK.TRANS64 P0, [UR7+0xc0], R0 ;  /* 0x0000c000ff0075a7 */ /* 0x000e640008001007 */
[----:B-1----:R-:W-:Y:S05]  /*3870*/  @P0 EXIT ;  /* 0x000000000000094d */ /* 0x002fea0003800000 */
[----:B------:R-:W-:Y:S02]  /*3880*/  SHF.L.U32 R3, R3, 0x1f, RZ ;  /* 0x0000001f03037819 */ /* 0x000fe400000006ff */
[----:B------:R-:W-:-:S07]  /*3890*/  MOV R0, UR7 ;  /* 0x0000000700007c02 */ /* 0x000fce0008000f00 */
.L_x_60:
[----:B-1----:R1:W2:Y:S02]  /*38a0*/  SYNCS.PHASECHK.TRANS64.TRYWAIT P0, [R0+URZ+0xc0], R3 ;  /* 0x0000c003000075a7 */ /* 0x0022a400080011ff */
[----:B--2---:R-:W-:Y:S05]  /*38b0*/  @!P0 NANOSLEEP.SYNCS 0x989680 ;  /* 0x009896800000895d */ /* 0x004fea0003900000 */
[----:B------:R-:W2:Y:S02]  /*38c0*/  @!P0 SYNCS.PHASECHK.TRANS64 P0, [R0+URZ+0xc0], R3 ;  /* 0x0000c003000085a7 */ /* 0x000ea400080010ff */
[----:B--2---:R-:W-:Y:S05]  /*38d0*/  @P0 EXIT ;  /* 0x000000000000094d */ /* 0x004fea0003800000 */
[----:B------:R-:W-:Y:S05]  /*38e0*/  BRA `(.L_x_60) ;  /* 0xfffffffc00ec7947 */ /* 0x000fea000383ffff */
.L_x_53:
[----:B------:R-:W-:Y:S05]  /*38f0*/  BRA.U UP4, `(.L_x_61) ;  /* 0x0000001504947547 */ /* 0x000fea000b800000 */
[----:B------:R-:W-:Y:S01]  /*3900*/  UMOV UR4, 0x40 ;  /* 0x0000004000047882 */ /* 0x000fe20000000000 */
[----:B------:R-:W-:Y:S01]  /*3910*/  NOP ;  /* 0x0000000000007918 */ /* 0x000fe20000000000 */
[----:B------:R-:W-:Y:S01]  /*3920*/  ULEA UR5, UR60, UR4, 0x18 ;  /* 0x000000043c057291 */ /* 0x000fe2000f8ec0ff */
[----:B------:R-:W-:Y:S02]  /*3930*/  UMOV UR6, 0x400 ;  /* 0x0000040000067882 */ /* 0x000fe40000000000 */
[----:B------:R-:W-:-:S06]  /*3940*/  ULEA UR6, UR60, UR6, 0x18 ;  /* 0x000000063c067291 */ /* 0x000fcc000f8ec0ff */
[----:B------:R-:W1:Y:S02]  /*3950*/  LDS.U8 R0, [UR5+0x1c] ;  /* 0x00001c05ff007984 */ /* 0x000e640008000000 */
[----:B-1----:R-:W-:-:S13]  /*3960*/  ISETP.NE.AND P0, PT, R0, RZ, PT ;  /* 0x000000ff0000720c */ /* 0x002fda0003f05270 */
[----:B------:R-:W-:Y:S05]  /*3970*/  @P0 BRA `(.L_x_62) ;  /* 0x0000000400080947 */ /* 0x000fea0003800000 */
[----:B------:R-:W-:Y:S02]  /*3980*/  UISETP.NE.U32.AND UP1, UPT, UR71, 0x1, UPT ;  /* 0x000000014700788c */ /* 0x000fe4000bf25070 */
[----:B------:R-:W-:-:S07]  /*3990*/  UIADD3 UR7, UPT, UPT, UR5, 0x8, URZ ;  /* 0x0000000805077890 */ /* 0x000fce000fffe0ff */
[----:B------:R-:W-:Y:S05]  /*39a0*/  BRA.U !UP1, `(.L_x_63) ;  /* 0x00000001099c7547 */ /* 0x000fea000b800000 */
[----:B------:R-:W-:Y:S01]  /*39b0*/  ELECT P0, URZ, PT ;  /* 0x0000000000ff782f */ /* 0x000fe20003800000 */
[----:B------:R-:W-:-:S12]  /*39c0*/  BSSY B0, `(.L_x_63) ;  /* 0x0000025000007945 */ /* 0x000fd80003800000 */
[----:B------:R-:W-:Y:S05]  /*39d0*/  @!P0 BRA `(.L_x_64) ;  /* 0x00000000008c8947 */ /* 0x000fea0003800000 */
[----:B------:R-:W-:-:S05]  /*39e0*/  UMOV UR4, 0x10 ;  /* 0x0000001000047882 */ /* 0x000fca0000000000 */
[----:B------:R-:W-:Y:S04]  /*39f0*/  DEPBAR.LE SB1, 0x36 ;  /* 0x00009d800000791a */ /* 0x000fe80000000000 */
[----:B------:R-:W1:Y:S02]  /*3a00*/  UTCATOMSWS.2CTA.FIND_AND_SET.ALIGN UP0, UR4, UR4 ;  /* 0x00000004000475e3 */ /* 0x000e640008200800 */
[----:B-1----:R-:W-:Y:S01]  /*3a10*/  MOV R11, UR4 ;  /* 0x00000004000b7c02 */ /* 0x002fe20008000f00 */
[----:B------:R-:W-:Y:S06]  /*3a20*/  BRA.U UP0, `(.L_x_65) ;  /* 0x0000000100187547 */ /* 0x000fec000b800000 */
.L_x_66:
[----:B------:R-:W-:Y:S05]  /*3a30*/  NANOSLEEP 0x64 ;  /* 0x000000640000795d */ /* 0x000fea0003800000 */
[----:B------:R-:W-:-:S05]  /*3a40*/  UMOV UR4, 0x10 ;  /* 0x0000001000047882 */ /* 0x000fca0000000000 */
[----:B------:R-:W-:Y:S04]  /*3a50*/  DEPBAR.LE SB1, 0x36 ;  /* 0x00009d800000791a */ /* 0x000fe80000000000 */
[----:B------:R-:W1:Y:S02]  /*3a60*/  UTCATOMSWS.2CTA.FIND_AND_SET.ALIGN UP0, UR4, UR4 ;  /* 0x00000004000475e3 */ /* 0x000e640008200800 */
[----:B-1----:R-:W-:Y:S01]  /*3a70*/  MOV R11, UR4 ;  /* 0x00000004000b7c02 */ /* 0x002fe20008000f00 */
[----:B------:R-:W-:Y:S05]  /*3a80*/  BRA.U !UP0, `(.L_x_66) ;  /* 0xfffffffd08e87547 */ /* 0x000fea000b83ffff */
.L_x_65:
[----:B------:R-:W1:Y:S01]  /*3a90*/  LDS R7, [UR5+0x10] ;  /* 0x00001005ff077984 */ /* 0x000e620008000800 */
[----:B------:R-:W-:Y:S01]  /*3aa0*/  IMAD.U32 R5, RZ, RZ, UR6 ;  /* 0x00000006ff057e24 */ /* 0x000fe2000f8e00ff */
[----:B------:R-:W-:-:S03]  /*3ab0*/  MOV R4, UR70 ;  /* 0x0000004600047c02 */ /* 0x000fc60008000f00 */
[----:B------:R-:W-:Y:S01]  /*3ac0*/  VIADD R5, R5, 0x140 ;  /* 0x0000014005057836 */ /* 0x000fe20000000000 */
[----:B-1----:R-:W-:-:S04]  /*3ad0*/  SHF.L.U32 R7, R7, 0x1f, RZ ;  /* 0x0000001f07077819 */ /* 0x002fc800000006ff */
[----:B------:R-:W1:Y:S02]  /*3ae0*/  SYNCS.PHASECHK.TRANS64.TRYWAIT P0, [UR5+0x8], R7 ;  /* 0x00000807ff0075a7 */ /* 0x000e640008001105 */
[----:B-1----:R-:W-:Y:S05]  /*3af0*/  @P0 BRA `(.L_x_67) ;  /* 0x0000000000080947 */ /* 0x002fea0003800000 */
[----:B------:R-:W1:Y:S02]  /*3b00*/  SYNCS.PHASECHK.TRANS64.TRYWAIT P0, [UR5+0x8], R7 ;  /* 0x00000807ff0075a7 */ /* 0x000e640008001105 */
[----:B-1----:R-:W-:Y:S05]  /*3b10*/  @!P0 BRA `(.L_x_68) ;  /* 0x0000006c00ac8947 */ /* 0x002fea0003800000 */
.L_x_67:
[----:B-1----:R-:W-:Y:S01]  /*3b20*/  HFMA2 R0, -RZ, RZ, 0, 5.9604644775390625e-08 ;  /* 0x00000001ff007431 */ /* 0x002fe200000001ff */
[----:B------:R-:W-:Y:S01]  /*3b30*/  UPRMT UR4, UR70, 0x654, UR7 ;  /* 0x0000065446047896 */ /* 0x000fe20008000007 */
[----:B------:R-:W-:Y:S01]  /*3b40*/  IMAD.MOV.U32 R8, RZ, RZ, 0xffff ;  /* 0x0000ffffff087424 */ /* 0x000fe200078e00ff */
[----:B------:R-:W-:Y:S01]  /*3b50*/  PRMT R4, R4, 0x654, R5 ;  /* 0x0000065404047816 */ /* 0x000fe20000000005 */
[----:B------:R-:W-:Y:S02]  /*3b60*/  IMAD.MOV.U32 R6, RZ, RZ, 0x4 ;  /* 0x00000004ff067424 */ /* 0x000fe400078e00ff */
[----:B------:R-:W-:Y:S01]  /*3b70*/  IMAD.SHL.U32 R9, R11, 0x20, RZ ;  /* 0x000000200b097824 */ /* 0x000fe200078e00ff */
[----:B------:R-:W-:Y:S02]  /*3b80*/  MOV R5, UR4 ;  /* 0x0000000400057c02 */ /* 0x000fe40008000f00 */
[-C--:B------:R-:W-:Y:S01]  /*3b90*/  SHF.L.U32 R8, R8, R11.reuse, RZ ;  /* 0x0000000b08087219 */ /* 0x080fe200000006ff */
[----:B------:R1:W-:Y:S01]  /*3ba0*/  SYNCS.ARRIVE.TRANS64.RED RZ, [UR4], R6 ;  /* 0x00000006ffff79a7 */ /* 0x0003e20008000404 */
[----:B------:R-:W-:Y:S01]  /*3bb0*/  SHF.L.U32 R7, R0, R11, RZ ;  /* 0x0000000b00077219 */ /* 0x000fe200000006ff */
[----:B------:R1:W-:Y:S04]  /*3bc0*/  STS [UR6+0x140], R9 ;  /* 0x00014009ff007988 */ /* 0x0003e80008000806 */
[----:B------:R1:W-:Y:S04]  /*3bd0*/  STAS [R4.64], R11 ;  /* 0x0000000b04007dbd */ /* 0x0003e8000c0008ff */
[----:B------:R1:W-:Y:S04]  /*3be0*/  ATOMS.OR RZ, [UR5+0x14], R8 ;  /* 0x00001408ffff798c */ /* 0x0003e8000b000005 */
[----:B------:R1:W-:Y:S04]  /*3bf0*/  ATOMS.OR RZ, [UR5+0x18], R7 ;  /* 0x00001807ffff798c */ /* 0x0003e8000b000005 */
[----:B------:R1:W-:Y:S02]  /*3c00*/  ATOMS.XOR RZ, [UR5+0x10], R0 ;  /* 0x00001000ffff798c */ /* 0x0003e4000b800005 */
.L_x_64:
[----:B------:R-:W-:Y:S05]  /*3c10*/  BSYNC B0 ;  /* 0x0000000000007941 */ /* 0x000fea0003800000 */
.L_x_63:
[----:B------:R-:W-:Y:S05]  /*3c20*/  BRA.U UP1, `(.L_x_69) ;  /* 0x00000001016c7547 */ /* 0x000fea000b800000 */
[----:B------:R-:W-:-:S03]  /*3c30*/  UMOV UR4, 0xffffffff ;  /* 0xffffffff00047882 */ /* 0x000fc60000000000 */
[----:B------:R-:W-:Y:S05]  /*3c40*/  BRA.DIV UR4, `(.L_x_70) ;  /* 0x0000006e04787947 */ /* 0x000fea000b800000 */
[----:B------:R-:W-:-:S13]  /*3c50*/  ELECT P0, URZ, PT ;  /* 0x0000000000ff782f */ /* 0x000fda0003800000 */
.L_x_174:
[----:B------:R-:W-:Y:S05]  /*3c60*/  @!P0 BRA `(.L_x_69) ;  /* 0x00000000005c8947 */ /* 0x000fea0003800000 */
[----:B-1----:R-:W1:Y:S02]  /*3c70*/  LDS R5, [UR5+0x10] ;  /* 0x00001005ff057984 */ /* 0x002e640008000800 */
[----:B-1----:R-:W-:-:S04]  /*3c80*/  SHF.L.U32 R5, R5, 0x1f, RZ ;  /* 0x0000001f05057819 */ /* 0x002fc800000006ff */
[----:B------:R-:W1:Y:S02]  /*3c90*/  SYNCS.PHASECHK.TRANS64.TRYWAIT P0, [UR5+0x8], R5 ;  /* 0x00000805ff0075a7 */ /* 0x000e640008001105 */
[----:B-1----:R-:W-:Y:S05]  /*3ca0*/  @P0 BRA `(.L_x_71) ;  /* 0x0000000000080947 */ /* 0x002fea0003800000 */
[----:B------:R-:W1:Y:S02]  /*3cb0*/  SYNCS.PHASECHK.TRANS64.TRYWAIT P0, [UR5+0x8], R5 ;  /* 0x00000805ff0075a7 */ /* 0x000e640008001105 */
[----:B-1----:R-:W-:Y:S05]  /*3cc0*/  @!P0 BRA `(.L_x_72) ;  /* 0x0000006c007c8947 */ /* 0x002fea0003800000 */
.L_x_71:
[----:B------:R-:W2:Y:S01]  /*3cd0*/  LDS R7, [UR6+0x140] ;  /* 0x00014006ff077984 */ /* 0x000ea20008000800 */
[----:B-1----:R-:W-:Y:S02]  /*3ce0*/  HFMA2 R0, -RZ, RZ, 0, 5.9604644775390625e-08 ;  /* 0x00000001ff007431 */ /* 0x002fe400000001ff */
[----:B------:R-:W-:Y:S01]  /*3cf0*/  IMAD.MOV.U32 R4, RZ, RZ, 0xffff ;  /* 0x0000ffffff047424 */ /* 0x000fe200078e00ff */
[----:B------:R-:W-:Y:S01]  /*3d00*/  UPRMT UR4, UR70, 0x654, UR7 ;  /* 0x0000065446047896 */ /* 0x000fe20008000007 */
[----:B--2---:R-:W-:-:S03]  /*3d10*/  IMAD.SHL.U32 R5, R7, 0x20, RZ ;  /* 0x0000002007057824 */ /* 0x004fc600078e00ff */
[-C--:B------:R-:W-:Y:S02]  /*3d20*/  SHF.L.U32 R4, R4, R7.reuse, RZ ;  /* 0x0000000704047219 */ /* 0x080fe400000006ff */
[----:B------:R-:W-:Y:S01]  /*3d30*/  SHF.L.U32 R7, R0, R7, RZ ;  /* 0x0000000700077219 */ /* 0x000fe200000006ff */
[----:B------:R2:W-:Y:S04]  /*3d40*/  STS [UR6+0x140], R5 ;  /* 0x00014005ff007988 */ /* 0x0005e80008000806 */
[----:B------:R2:W-:Y:S04]  /*3d50*/  ATOMS.OR RZ, [UR5+0x14], R4 ;  /* 0x00001404ffff798c */ /* 0x0005e8000b000005 */
[----:B------:R2:W-:Y:S01]  /*3d60*/  ATOMS.OR RZ, [UR5+0x18], R7 ;  /* 0x00001807ffff798c */ /* 0x0005e2000b000005 */
[----:B------:R-:W-:Y:S03]  /*3d70*/  SYNCS.ARRIVE.TRANS64.RED.A1T0 RZ, [UR4], RZ ;  /* 0x000000ffffff79a7 */ /* 0x000fe60008100404 */
[----:B------:R2:W-:Y:S01]  /*3d80*/  ATOMS.XOR RZ, [UR5+0x10], R0 ;  /* 0x00001000ffff798c */ /* 0x0005e2000b800005 */
[----:B------:R-:W-:Y:S05]  /*3d90*/  BRA `(.L_x_69) ;  /* 0x0000000000107947 */ /* 0x000fea0003800000 */
.L_x_62:
[----:B------:R-:W-:Y:S02]  /*3da0*/  MOV R0, 0xffffffff ;  /* 0xffffffff00007802 */ /* 0x000fe40000000f00 */
[----:B------:R-:W-:-:S03]  /*3db0*/  MOV R4, 0x3de0 ;  /* 0x00003de000047802 */ /* 0x000fc60000000f00 */
[----:B------:R1:W-:Y:S04]  /*3dc0*/  STS [UR6+0x140], R0 ;  /* 0x00014000ff007988 */ /* 0x0003e80008000806 */
[----:B-1---5:R-:W-:Y:S05]  /*3dd0*/  CALL.REL.NOINC `($__internal_1_$__cuda_sm10x_tcgen05_guardrail_trap_phase_invalid_during_alloc) ;  /* 0x0000007400207944 */ /* 0x022fea0003c00000 */
.L_x_69:
[----:B------:R-:W-:Y:S05]  /*3de0*/  WARPSYNC.ALL ;  /* 0x0000000000007948 */ /* 0x000fea0003800000 */
[----:B------:R-:W3:Y:S01]  /*3df0*/  S2UR UR4, SR_CgaCtaId ;  /* 0x00000000000479c3 */ /* 0x000ee20000008800 */
[----:B------:R-:W-:Y:S01]  /*3e00*/  UMOV UR42, 0x400 ;  /* 0x00000400002a7882 */ /* 0x000fe20000000000 */
[----:B------:R-:W-:-:S06]  /*3e10*/  NOP ;  /* 0x0000000000007918 */ /* 0x000fcc0000000000 */
[----:B------:R-:W-:Y:S06]  /*3e20*/  BAR.ARV 0x6, 0xa0 ;  /* 0x0182800000007b1d */ /* 0x000fec0000002000 */
[----:B------:R-:W4:Y:S01]  /*3e30*/  LDCU UR11, c[0x0][0x38c] ;  /* 0x00007180ff0b77ac */ /* 0x000f220008000800 */
[----:B------:R-:W-:Y:S01]  /*3e40*/  LOP3.LUT R3, R3, 0xffff, RZ, 0xc0, !PT ;  /* 0x0000ffff03037812 */ /* 0x000fe200078ec0ff */
[----:B-1----:R-:W-:Y:S01]  /*3e50*/  IMAD.MOV.U32 R9, RZ, RZ, 0x1 ;  /* 0x00000001ff097424 */ /* 0x002fe200078e00ff */
[----:B------:R-:W-:Y:S01]  /*3e60*/  LOP3.LUT R2, R2, 0xffff, RZ, 0xc0, !PT ;  /* 0x0000ffff02027812 */ /* 0x000fe200078ec0ff */
[----:B------:R-:W-:Y:S01]  /*3e70*/  IMAD.MOV.U32 R8, RZ, RZ, RZ ;  /* 0x000000ffff087224 */ /* 0x000fe200078e00ff */
[----:B------:R-:W-:Y:S01]  /*3e80*/  R2UR UR60, R3 ;  /* 0x00000000033c72ca */ /* 0x000fe200000e0000 */
[----:B------:R-:W-:Y:S01]  /*3e90*/  UMOV UR65, URZ ;  /* 0x000000ff00417c82 */ /* 0x000fe20008000000 */
[----:B------:R-:W-:-:S02]  /*3ea0*/  R2UR UR68, R2 ;  /* 0x00000000024472ca */ /* 0x000fc400000e0000 */
[----:B------:R-:W-:Y:S01]  /*3eb0*/  CS2R R2, SRZ ;  /* 0x0000000000027805 */ /* 0x000fe2000001ff00 */
[----:B------:R-:W-:Y:S01]  /*3ec0*/  UMOV UR39, URZ ;  /* 0x000000ff00277c82 */ /* 0x000fe20008000000 */
[----:B---3--:R-:W-:Y:S01]  /*3ed0*/  ULEA UR42, UR4, UR42, 0x18 ;  /* 0x0000002a042a7291 */ /* 0x008fe2000f8ec0ff */
[----:B------:R-:W-:Y:S01]  /*3ee0*/  UMOV UR38, URZ ;  /* 0x000000ff00267c82 */ /* 0x000fe20008000000 */
[----:B------:R-:W-:Y:S02]  /*3ef0*/  UISETP.NE.AND UP2, UPT, UR71, URZ, UPT ;  /* 0x000000ff4700728c */ /* 0x000fe4000bf45270 */
[----:B------:R-:W-:Y:S02]  /*3f00*/  UIADD3 UR6, UPT, UPT, UR42, 0x8400, URZ ;  /* 0x000084002a067890 */ /* 0x000fe4000fffe0ff */
[----:B------:R-:W-:-:S03]  /*3f10*/  UIADD3 UR5, UPT, UPT, UR42, 0x20400, URZ ;  /* 0x000204002a057890 */ /* 0x000fc6000fffe0ff */
[----:B--2---:R-:W1:Y:S01]  /*3f20*/  LDS R0, [UR42+0x140] ;  /* 0x0001402aff007984 */ /* 0x004e620008000800 */
[----:B------:R-:W-:Y:S02]  /*3f30*/  UIADD3 UR4, UPT, UPT, UR42, 0x2c400, URZ ;  /* 0x0002c4002a047890 */ /* 0x000fe4000fffe0ff */
[----:B------:R-:W-:Y:S02]  /*3f40*/  UIADD3 UR7, UPT, UPT, UR42, 0x2f400, URZ ;  /* 0x0002f4002a077890 */ /* 0x000fe4000fffe0ff */
[----:B----4-:R-:W-:Y:S02]  /*3f50*/  UIADD3 UR11, UPT, UPT, UR11, 0xff, URZ ;  /* 0x000000ff0b0b7890 */ /* 0x010fe4000fffe0ff */
[----:B------:R-:W-:Y:S02]  /*3f60*/  USHF.R.U32.HI UR10, URZ, 0x4, UR6 ;  /* 0x00000004ff0a7899 */ /* 0x000fe40008011606 */
[----:B------:R-:W-:Y:S02]  /*3f70*/  USHF.R.U32.HI UR8, URZ, 0x4, UR5 ;  /* 0x00000004ff087899 */ /* 0x000fe40008011605 */
[----:B------:R-:W-:-:S02]  /*3f80*/  USHF.R.U32.HI UR6, URZ, 0x4, UR4 ;  /* 0x00000004ff067899 */ /* 0x000fc40008011604 */
[----:B------:R-:W-:Y:S02]  /*3f90*/  USHF.R.U32.HI UR5, URZ, 0x4, UR7 ;  /* 0x00000004ff057899 */ /* 0x000fe40008011607 */
[----:B------:R-:W-:Y:S02]  /*3fa0*/  USHF.R.S32.HI UR9, URZ, 0x1f, UR11 ;  /* 0x0000001fff097899 */ /* 0x000fe4000801140b */
[----:B------:R-:W-:Y:S02]  /*3fb0*/  ULOP3.LUT UR6, UR6, 0x3fff, URZ, 0xc0, !UPT ;  /* 0x00003fff06067892 */ /* 0x000fe4000f8ec0ff */
[----:B------:R-:W-:Y:S02]  /*3fc0*/  ULOP3.LUT UR5, UR5, 0x3fff, URZ, 0xc0, !UPT ;  /* 0x00003fff05057892 */ /* 0x000fe4000f8ec0ff */
[----:B------:R-:W-:Y:S02]  /*3fd0*/  ULOP3.LUT UR8, UR8, 0x3fff, URZ, 0xc0, !UPT ;  /* 0x00003fff08087892 */ /* 0x000fe4000f8ec0ff */
[----:B------:R-:W-:-:S02]  /*3fe0*/  ULEA.HI UR4, UR9, UR11, URZ, 0x8 ;  /* 0x0000000b09047291 */ /* 0x000fc4000f8f40ff */
[----:B------:R-:W-:Y:S02]  /*3ff0*/  ULOP3.LUT UR63, UR6, 0x10000, URZ, 0xfc, !UPT ;  /* 0x00010000063f7892 */ /* 0x000fe4000f8efcff */
[----:B------:R-:W-:Y:S02]  /*4000*/  ULOP3.LUT UR10, UR10, 0x3fff, URZ, 0xc0, !UPT ;  /* 0x00003fff0a0a7892 */ /* 0x000fe4000f8ec0ff */
[----:B------:R-:W-:Y:S02]  /*4010*/  ULOP3.LUT UR64, UR5, 0x10000, URZ, 0xfc, !UPT ;  /* 0x0001000005407892 */ /* 0x000fe4000f8efcff */
[----:B------:R-:W-:Y:S02]  /*4020*/  ULOP3.LUT UR62, UR8, 0x10000, URZ, 0xfc, !UPT ;  /* 0x00010000083e7892 */ /* 0x000fe4000f8efcff */
[----:B------:R-:W-:Y:S02]  /*4030*/  USHF.R.S32.HI UR67, URZ, 0x8, UR4 ;  /* 0x00000008ff437899 */ /* 0x000fe40008011404 */
[----:B------:R-:W-:-:S02]  /*4040*/  ULOP3.LUT UR61, UR10, 0x10000, URZ, 0xfc, !UPT ;  /* 0x000100000a3d7892 */ /* 0x000fc4000f8efcff */
[----:B------:R-:W-:Y:S01]  /*4050*/  UISETP.LT.AND UP0, UPT, UR67, 0x1, UPT ;  /* 0x000000014300788c */ /* 0x000fe2000bf01270 */
[----:B------:R-:W-:Y:S01]  /*4060*/  UMOV UR48, URZ ;  /* 0x000000ff00307c82 */ /* 0x000fe20008000000 */
[----:B-1----:R-:W-:Y:S02]  /*4070*/  R2UR UR36, R0 ;  /* 0x00000000002472ca */ /* 0x002fe400000e0000 */
[----:B------:R-:W-:Y:S01]  /*4080*/  USEL UR69, UR67, 0x1, !UP0 ;  /* 0x0000000143457887 */ /* 0x000fe2000c000000 */
[----:B------:R-:W-:Y:S01]  /*4090*/  UMOV UR46, URZ ;  /* 0x000000ff002e7c82 */ /* 0x000fe20008000000 */
[----:B------:R-:W-:-:S09]  /*40a0*/  UMOV UR44, URZ ;  /* 0x000000ff002c7c82 */ /* 0x000fd20008000000 */
[----:B------:R-:W-:Y:S02]  /*40b0*/  UIADD3 UR59, UPT, UPT, UR36, 0x110, URZ ;  /* 0x00000110243b7890 */ /* 0x000fe4000fffe0ff */
[----:B------:R-:W-:Y:S02]  /*40c0*/  UIADD3 UR56, UPT, UPT, UR36, 0x104, URZ ;  /* 0x0000010424387890 */ /* 0x000fe4000fffe0ff */
[----:B------:R-:W-:Y:S02]  /*40d0*/  UIADD3 UR58, UPT, UPT, UR36, 0x100, URZ ;  /* 0x00000100243a7890 */ /* 0x000fe4000fffe0ff */
[----:B------:R-:W-:Y:S02]  /*40e0*/  UIADD3 UR54, UPT, UPT, UR36, 0x108, URZ ;  /* 0x0000010824367890 */ /* 0x000fe4000fffe0ff */
[----:B------:R-:W-:Y:S02]  /*40f0*/  UIADD3 UR52, UPT, UPT, UR36, 0x10c, URZ ;  /* 0x0000010c24347890 */ /* 0x000fe4000fffe0ff */
[----:B------:R-:W-:-:S02]  /*4100*/  UIADD3 UR57, UPT, UPT, UR36, 0x114, URZ ;  /* 0x0000011424397890 */ /* 0x000fc4000fffe0ff */
[----:B------:R-:W-:Y:S02]  /*4110*/  UIADD3 UR55, UPT, UPT, UR36, 0x118, URZ ;  /* 0x0000011824377890 */ /* 0x000fe4000fffe0ff */
[----:B------:R-:W-:Y:S02]  /*4120*/  UIADD3 UR53, UPT, UPT, UR36, 0x11c, URZ ;  /* 0x0000011c24357890 */ /* 0x000fe4000fffe0ff */
[----:B------:R-:W-:Y:S02]  /*4130*/  USHF.R.U32.HI UR6, URZ, 0x1a, UR59 ;  /* 0x0000001aff067899 */ /* 0x000fe4000801163b */
[----:B------:R-:W-:Y:S02]  /*4140*/  USHF.R.U32.HI UR5, URZ, 0x11, UR56 ;  /* 0x00000011ff057899 */ /* 0x000fe40008011638 */
[----:B------:R-:W-:Y:S02]  /*4150*/  USHF.R.U32.HI UR7, URZ, 0x11, UR58 ;  /* 0x00000011ff077899 */ /* 0x000fe4000801163a */
[----:B------:R-:W-:-:S02]  /*4160*/  USHF.R.U32.HI UR8, URZ, 0x11, UR54 ;  /* 0x00000011ff087899 */ /* 0x000fc40008011636 */
[----:B------:R-:W-:Y:S02]  /*4170*/  USHF.R.U32.HI UR4, URZ, 0x1a, UR57 ;  /* 0x0000001aff047899 */ /* 0x000fe40008011639 */
[----:B------:R-:W-:Y:S02]  /*4180*/  USHF.R.U32.HI UR9, URZ, 0x1a, UR55 ;  /* 0x0000001aff097899 */ /* 0x000fe40008011637 */
[----:B------:R-:W-:Y:S02]  /*4190*/  USHF.R.U32.HI UR11, URZ, 0x11, UR52 ;  /* 0x00000011ff0b7899 */ /* 0x000fe40008011634 */
[----:B------:R-:W-:Y:S02]  /*41a0*/  USHF.R.U32.HI UR12, URZ, 0x1a, UR53 ;  /* 0x0000001aff0c7899 */ /* 0x000fe40008011635 */
[----:B------:R-:W-:Y:S02]  /*41b0*/  ULOP3.LUT UR50, UR6, 0x30, URZ, 0xc0, !UPT ;  /* 0x0000003006327892 */ /* 0x000fe4000f8ec0ff */
[----:B------:R-:W-:-:S02]  /*41c0*/  ULOP3.LUT UR10, UR5, 0x6000, URZ, 0xc0, !UPT ;  /* 0x00006000050a7892 */ /* 0x000fc4000f8ec0ff */
[----:B------:R-:W-:Y:S02]  /*41d0*/  ULOP3.LUT UR13, UR7, 0x6000, URZ, 0xc0, !UPT ;  /* 0x00006000070d7892 */ /* 0x000fe4000f8ec0ff */
[----:B------:R-:W-:Y:S02]  /*41e0*/  ULOP3.LUT UR5, UR8, 0x6000, URZ, 0xc0, !UPT ;  /* 0x0000600008057892 */ /* 0x000fe4000f8ec0ff */
[----:B------:R-:W-:Y:S02]  /*41f0*/  ULOP3.LUT UR4, UR4, 0x30, URZ, 0xc0, !UPT ;  /* 0x0000003004047892 */ /* 0x000fe4000f8ec0ff */
[----:B------:R-:W-:Y:S02]  /*4200*/  ULOP3.LUT UR8, UR9, 0x30, URZ, 0xc0, !UPT ;  /* 0x0000003009087892 */ /* 0x000fe4000f8ec0ff */
        /* <DEDUP_REMOVED lines=10> */
[----:B------:R-:W-:Y:S02]  /*42b0*/  UPRMT UR51, UR50, 0x5410, UR13 ;  /* 0x0000541032337896 */ /* 0x000fe4000800000d */
[----:B------:R-:W-:Y:S02]  /*42c0*/  UPRMT UR49, UR4, 0x5410, UR10 ;  /* 0x0000541004317896 */ /* 0x000fe4000800000a */
[----:B------:R-:W-:Y:S02]  /*42d0*/  UPRMT UR47, UR8, 0x5410, UR5 ;  /* 0x00005410082f7896 */ /* 0x000fe40008000005 */
[----:B------:R-:W-:Y:S01]  /*42e0*/  UPRMT UR45, UR6, 0x5410, UR7 ;  /* 0x00005410062d7896 */ /* 0x000fe20008000007 */
[----:B------:R-:W-:-:S11]  /*42f0*/  UMOV UR50, URZ ;  /* 0x000000ff00327c82 */ /* 0x000fd60008000000 */
.L_x_80:
[C---:B------:R-:W-:Y:S02]  /*4300*/  LEA R0, R8.reuse, UR42, 0x3 ;  /* 0x0000002a08007c11 */ /* 0x040fe4000f8e18ff */
[----:B------:R-:W-:Y:S02]  /*4310*/  SHF.L.U32 R5, R3, 0x1f, RZ ;  /* 0x0000001f03057819 */ /* 0x000fe400000006ff */
[----:B------:R-:W-:Y:S02]  /*4320*/  LEA R4, R8, UR42, 0x4 ;  /* 0x0000002a08047c11 */ /* 0x000fe4000f8e20ff */
[----:B------:R-:W1:Y:S02]  /*4330*/  SYNCS.PHASECHK.TRANS64.TRYWAIT P0, [R0+URZ+0xb0], R5 ;  /* 0x0000b005000075a7 */ /* 0x000e6400080011ff */
[----:B-1-3--:R-:W-:Y:S05]  /*4340*/  @!P0 BRA `(.L_x_73) ;  /* 0x0000006400f48947 */ /* 0x00afea0003800000 */
.L_x_175:
[----:B-1----:R-:W1:Y:S01]  /*4350*/  LDS.128 R4, [R4+0x120] ;  /* 0x0001200004047984 */ /* 0x002e620000000c00 */
[----:B------:R-:W-:Y:S02]  /*4360*/  VIADD R0, R0, 0xc0 ;  /* 0x000000c000007836 */ /* 0x000fe40000000000 */
[----:B------:R-:W-:Y:S01]  /*4370*/  VIADD R8, R8, 0x1 ;  /* 0x0000000108087836 */ /* 0x000fe20000000000 */
[----:B------:R-:W-:Y:S01]  /*4380*/  @!PT LDS RZ, [RZ] ;  /* 0x00000000fffff984 */ /* 0x000fe20000000800 */
[----:B------:R-:W-:Y:S01]  /*4390*/  @!PT LDS RZ, [RZ] ;  /* 0x00000000fffff984 */ /* 0x000fe20000000800 */
[----:B------:R-:W-:Y:S01]  /*43a0*/  @!PT LDS RZ, [RZ] ;  /* 0x00000000fffff984 */ /* 0x000fe20000000800 */
[----:B------:R-:W-:Y:S01]  /*43b0*/  @!PT LDS RZ, [RZ] ;  /* 0x00000000fffff984 */ /* 0x000fe20000000800 */
[----:B------:R2:W-:Y:S06]  /*43c0*/  MEMBAR.ALL.CTA ;  /* 0x0000000000007992 */ /* 0x0005ec0000008000 */
[----:B--2---:R-:W2:Y:S01]  /*43d0*/  FENCE.VIEW.ASYNC.S ;  /* 0x00000000000073c6 */ /* 0x004ea20000000000 */
[----:B------:R-:W-:-:S04]  /*43e0*/  PRMT R0, RZ, 0x654, R0 ;  /* 0x00000654ff007816 */ /* 0x000fc80000000000 */
[----:B--2---:R2:W-:Y:S01]  /*43f0*/  SYNCS.ARRIVE.TRANS64.RED.A1T0 RZ, [R0+URZ], RZ ;  /* 0x000000ff00ff79a7 */ /* 0x0045e200081004ff */
[----:B-1----:R-:W-:Y:S01]  /*4400*/  LOP3.LUT P1, RZ, R6, 0x1, RZ, 0xc0, !PT ;  /* 0x0000000106ff7812 */ /* 0x002fe2000782c0ff */
[----:B--2---:R-:W-:-:S12]  /*4410*/  BRA.U UP2, `(.L_x_74) ;  /* 0x00000005026c7547 */ /* 0x004fd8000b800000 */
[----:B------:R-:W1:Y:S01]  /*4420*/  LDCU UR4, c[0x0][0x38c] ;  /* 0x00007180ff0477ac */ /* 0x000e620008000800 */
[----:B------:R-:W-:Y:S02]  /*4430*/  PLOP3.LUT P2, PT, PT, PT, PT, 0x80, 0x8 ;  /* 0x000000000008781c */ /* 0x000fe40003f4f070 */
[----:B------:R-:W-:Y:S01]  /*4440*/  SHF.L.U32 R5, R9, 0x1f, RZ ;  /* 0x0000001f09057819 */ /* 0x000fe200000006ff */
[----:B------:R-:W-:Y:S02]  /*4450*/  ULEA UR66, UR65, UR42, 0x3 ;  /* 0x0000002a41427291 */ /* 0x000fe4000f8e18ff */
[----:B------:R-:W-:Y:S02]  /*4460*/  ULEA UR37, UR65, UR36, 0x7 ;  /* 0x0000002441257291 */ /* 0x000fe4000f8e38ff */
[----:B-1----:R-:W-:-:S06]  /*4470*/  UISETP.GE.AND UP0, UPT, UR4, 0x1, UPT ;  /* 0x000000010400788c */ /* 0x002fcc000bf06270 */
[----:B------:R-:W-:-:S05]  /*4480*/  PLOP3.LUT P0, PT, PT, PT, UP0, 0x80, 0x8 ;  /* 0x000000000008781c */ /* 0x000fca0003f0f008 */
[----:B------:R-:W-:-:S08]  /*4490*/  @UP0 ULEA UR4, UR39, UR42, 0x3 ;  /* 0x0000002a27040291 */ /* 0x000fd0000f8e18ff */
[----:B------:R-:W-:-:S04]  /*44a0*/  @P0 SHF.L.U32 R0, R2, 0x1f, RZ ;  /* 0x0000001f02000819 */ /* 0x000fc800000006ff */
[----:B------:R1:W2:Y:S01]  /*44b0*/  @P0 SYNCS.PHASECHK.TRANS64.TRYWAIT P2, [UR4], R0 ;  /* 0x00000000ff0005a7 */ /* 0x0002a20008041104 */
[----:B------:R-:W3:Y:S02]  /*44c0*/  SYNCS.PHASECHK.TRANS64.TRYWAIT P0, [UR66+0xe0], R5 ;  /* 0x0000e005ff0075a7 */ /* 0x000ee40008001142 */
[----:B-123--:R-:W-:Y:S05]  /*44d0*/  @!P0 BRA `(.L_x_75) ;  /* 0x0000006400a48947 */ /* 0x00efea0003800000 */
.L_x_177:
[----:B------:R-:W-:Y:S01]  /*44e0*/  UMOV UR43, UR38 ;  /* 0x00000026002b7c82 */ /* 0x000fe20008000000 */
[----:B------:R-:W-:Y:S05]  /*44f0*/  BRA.U !UP0, `(.L_x_76) ;  /* 0x0000000508247547 */ /* 0x000fea000b800000 */
[----:B------:R-:W-:Y:S01]  /*4500*/  UIADD3 UR43, UPT, UPT, UR69, UR38, URZ ;  /* 0x00000026452b7290 */ /* 0x000fe2000fffe0ff */
[----:B------:R-:W-:Y:S01]  /*4510*/  UMOV UR11, URZ ;  /* 0x000000ff000b7c82 */ /* 0x000fe20008000000 */
[----:B------:R-:W-:Y:S01]  /*4520*/  UMOV UR40, UR67 ;  /* 0x0000004300287c82 */ /* 0x000fe20008000000 */
[----:B------:R-:W-:-:S09]  /*4530*/  UMOV UR9, UR39 ;  /* 0x0000002700097c82 */ /* 0x000fd20008000000 */
.L_x_79:
[----:B--2---:R-:W-:Y:S01]  /*4540*/  ULEA UR7, UR9, UR42, 0x3 ;  /* 0x0000002a09077291 */ /* 0x004fe2000f8e18ff */
[----:B---3--:R-:W-:Y:S11]  /*4550*/  @P2 BRA `(.L_x_77) ;  /* 0x00000000000c2947 */ /* 0x008ff60003800000 */
[----:B-1----:R-:W-:Y:S04]  /*4560*/  SHF.L.U32 R5, R2, 0x1f, RZ ;  /* 0x0000001f02057819 */ /* 0x002fe800000006ff */
[----:B------:R-:W1:Y:S02]  /*4570*/  SYNCS.PHASECHK.TRANS64.TRYWAIT P0, [UR7], R5 ;  /* 0x00000005ff0075a7 */ /* 0x000e640008001107 */
[----:B-1----:R-:W-:Y:S05]  /*4580*/  @!P0 BRA `(.L_x_78) ;  /* 0x0000006400908947 */ /* 0x002fea0003800000 */
.L_x_77:
[----:B------:R-:W-:Y:S01]  /*4590*/  UISETP.NE.AND UP0, UPT, UR40, 0x1, UPT ;  /* 0x000000012800788c */ /* 0x000fe2000bf05270 */
[----:B------:R-:W-:Y:S01]  /*45a0*/  PLOP3.LUT P2, PT, PT, PT, PT, 0x80, 0x8 ;  /* 0x000000000008781c */ /* 0x000fe20003f4f070 */
[----:B------:R-:W-:Y:S02]  /*45b0*/  UIADD3 UR4, UPT, UPT, UR9, 0x1, URZ ;  /* 0x0000000109047890 */ /* 0x000fe4000fffe0ff */
[----:B------:R-:W-:Y:S02]  /*45c0*/  ULEA UR10, UR9, UR63, 0x7 ;  /* 0x0000003f090a7291 */ /* 0x000fe4000f8e38ff */
[----:B------:R-:W-:Y:S01]  /*45d0*/  UISETP.NE.AND UP1, UPT, UR4, 0x6, UPT ;  /* 0x000000060400788c */ /* 0x000fe2000bf25270 */
[----:B------:R-:W-:Y:S01]  /*45e0*/  PLOP3.LUT P0, PT, PT, PT, UP0, 0x80, 0x8 ;  /* 0x000000000008781c */ /* 0x000fe20003f0f008 */
[----:B------:R-:W-:Y:S02]  /*45f0*/  ULEA UR8, UR9, UR64, 0x7 ;  /* 0x0000004009087291 */ /* 0x000fe4000f8e38ff */
[----:B------:R-:W-:Y:S02]  /*4600*/  USEL UR5, URZ, 0x1, UP1 ;  /* 0x00000001ff057887 */ /* 0x000fe40008800000 */
[----:B------:R-:W-:Y:S02]  /*4610*/  USEL UR39, UR4, URZ, UP1 ;  /* 0x000000ff04277287 */ /* 0x000fe40008800000 */
[----:B------:R-:W-:Y:S02]  /*4620*/  UIADD3 UR30, UPT, UPT, UR10, 0x20, URZ ;  /* 0x000000200a1e7890 */ /* 0x000fe4000fffe0ff */
[----:B------:R-:W-:Y:S01]  /*4630*/  @UP0 ULEA UR4, UR39, UR42, 0x3 ;  /* 0x0000002a27040291 */ /* 0x000fe2000f8e18ff */
[----:B------:R-:W-:Y:S01]  /*4640*/  LOP3.LUT R2, R2, UR5, RZ, 0x3c, !PT ;  /* 0x0000000502027c12 */ /* 0x000fe2000f8e3cff */
[----:B------:R-:W-:Y:S02]  /*4650*/  UIADD3 UR32, UPT, UPT, UR10, 0x40, URZ ;  /* 0x000000400a207890 */ /* 0x000fe4000fffe0ff */
[----:B------:R-:W-:Y:S01]  /*4660*/  UIADD3 UR34, UPT, UPT, UR10, 0x60, URZ ;  /* 0x000000600a227890 */ /* 0x000fe2000fffe0ff */
[----:B-1----:R-:W-:Y:S01]  /*4670*/  @P0 SHF.L.U32 R0, R2, 0x1f, RZ ;  /* 0x0000001f02000819 */ /* 0x002fe200000006ff */
[----:B------:R-:W-:Y:S02]  /*4680*/  UISETP.NE.U32.AND UP0, UPT, UR11, URZ, UPT ;  /* 0x000000ff0b00728c */ /* 0x000fe4000bf05070 */
[----:B------:R-:W-:Y:S01]  /*4690*/  ULEA UR6, UR9, UR62, 0x9 ;  /* 0x0000003e09067291 */ /* 0x000fe2000f8e48ff */
[----:B------:R2:W3:Y:S01]  /*46a0*/  @P0 SYNCS.PHASECHK.TRANS64.TRYWAIT P2, [UR4], R0 ;  /* 0x00000000ff0005a7 */ /* 0x0004e20008041104 */
[----:B------:R-:W-:Y:S02]  /*46b0*/  ULEA UR4, UR9, UR61, 0xa ;  /* 0x0000003d09047291 */ /* 0x000fe4000f8e50ff */
[----:B------:R-:W-:Y:S02]  /*46c0*/  UIADD3 UR24, UPT, UPT, UR8, 0x20, URZ ;  /* 0x0000002008187890 */ /* 0x000fe4000fffe0ff */
        /* <DEDUP_REMOVED lines=10> */
[----:B------:R-:W-:Y:S01]  /*4770*/  UIADD3 UR40, UPT, UPT, UR40, -0x1, URZ ;  /* 0xffffffff28287890 */ /* 0x000fe2000fffe0ff */
[----:B------:R-:W-:Y:S01]  /*4780*/  UMOV UR11, 0x4008 ;  /* 0x00004008000b7882 */ /* 0x000fe20000000000 */
[----:B------:R-:W-:Y:S01]  /*4790*/  UMOV UR31, 0x4008 ;  /* 0x00004008001f7882 */ /* 0x000fe20000000000 */
[----:B------:R1:W-:Y:S01]  /*47a0*/  UTCCP.T.S.2CTA.4x32dp128bit tmem[UR36+0x100], gdesc[UR10] ;  /* 0x0001000a240079e7 */ /* 0x0003e20009300000 */
[----:B------:R-:W-:Y:S01]  /*47b0*/  UTCCP.T.S.2CTA.4x32dp128bit tmem[UR36+0x104], gdesc[UR30] ;  /* 0x0001041e240079e7 */ /* 0x000fe20009300000 */
[----:B------:R-:W-:Y:S01]  /*47c0*/  UMOV UR33, 0x4008 ;  /* 0x0000400800217882 */ /* 0x000fe20000000000 */
[----:B------:R-:W-:Y:S01]  /*47d0*/  UMOV UR35, 0x4008 ;  /* 0x0000400800237882 */ /* 0x000fe20000000000 */
[----:B------:R-:W-:Y:S01]  /*47e0*/  UTCCP.T.S.2CTA.4x32dp128bit tmem[UR36+0x108], gdesc[UR32] ;  /* 0x00010820240079e7 */ /* 0x000fe20009300000 */
[----:B------:R-:W-:Y:S01]  /*47f0*/  UTCCP.T.S.2CTA.4x32dp128bit tmem[UR36+0x10c], gdesc[UR34] ;  /* 0x00010c22240079e7 */ /* 0x000fe20009300000 */
[----:B------:R-:W-:Y:S01]  /*4800*/  UMOV UR9, 0x4008 ;  /* 0x0000400800097882 */ /* 0x000fe20000000000 */
[----:B------:R-:W-:Y:S01]  /*4810*/  UMOV UR25, 0x4008 ;  /* 0x0000400800197882 */ /* 0x000fe20000000000 */
[----:B------:R4:W-:Y:S01]  /*4820*/  UTCCP.T.S.2CTA.4x32dp128bit tmem[UR36+0x110], gdesc[UR8] ;  /* 0x00011008240079e7 */ /* 0x0009e20009300000 */
[----:B------:R2:W-:Y:S01]  /*4830*/  UTCCP.T.S.2CTA.4x32dp128bit tmem[UR36+0x114], gdesc[UR24] ;  /* 0x00011418240079e7 */ /* 0x0005e20009300000 */
[----:B------:R-:W-:Y:S01]  /*4840*/  UMOV UR27, 0x4008 ;  /* 0x00004008001b7882 */ /* 0x000fe20000000000 */
[----:B------:R-:W-:Y:S01]  /*4850*/  UMOV UR29, 0x4008 ;  /* 0x00004008001d7882 */ /* 0x000fe20000000000 */
[----:B------:R2:W-:Y:S01]  /*4860*/  UTCCP.T.S.2CTA.4x32dp128bit tmem[UR36+0x118], gdesc[UR26] ;  /* 0x0001181a240079e7 */ /* 0x0005e20009300000 */
[----:B------:R2:W-:Y:S01]  /*4870*/  UTCCP.T.S.2CTA.4x32dp128bit tmem[UR36+0x11c], gdesc[UR28] ;  /* 0x00011c1c240079e7 */ /* 0x0005e20009300000 */
[----:B------:R-:W-:Y:S01]  /*4880*/  UMOV UR7, 0x40004040 ;  /* 0x4000404000077882 */ /* 0x000fe20000000000 */
[----:B------:R-:W-:Y:S01]  /*4890*/  UMOV UR5, 0x40004040 ;  /* 0x4000404000057882 */ /* 0x000fe20000000000 */
[----:B------:R-:W-:Y:S01]  /*48a0*/  UMOV UR23, 0x40004040 ;  /* 0x4000404000177882 */ /* 0x000fe20000000000 */
[----:B------:R2:W-:Y:S01]  /*48b0*/  UTCOMMA.2CTA.4X gdesc[UR4], gdesc[UR6], tmem[UR37], tmem[UR50], idesc[UR51], tmem[UR58], UP0 ;  /* 0x803a3206040075ea */ /* 0x0005e20008200025 */
[----:B------:R-:W-:Y:S01]  /*48c0*/  UISETP.NE.AND UP0, UPT, UR38, UR43, UPT ;  /* 0x0000002b2600728c */ /* 0x000fe2000bf05270 */
[----:B------:R-:W-:Y:S01]  /*48d0*/  UMOV UR21, 0x40004040 ;  /* 0x4000404000157882 */ /* 0x000fe20000000000 */
[----:B------:R-:W-:Y:S01]  /*48e0*/  UMOV UR19, 0x40004040 ;  /* 0x4000404000137882 */ /* 0x000fe20000000000 */
[----:B------:R2:W-:Y:S01]  /*48f0*/  UTCOMMA.2CTA.4X gdesc[UR20], gdesc[UR22], tmem[UR37], tmem[UR48], idesc[UR49], tmem[UR56], UPT ;  /* 0x80383016140075ea */ /* 0x0005e2000ba00025 */
[----:B------:R-:W-:Y:S01]  /*4900*/  UMOV UR17, 0x40004040 ;  /* 0x4000404000117882 */ /* 0x000fe20000000000 */
[----:B------:R-:W-:Y:S01]  /*4910*/  UMOV UR15, 0x40004040 ;  /* 0x40004040000f7882 */ /* 0x000fe20000000000 */
[----:B------:R2:W-:Y:S01]  /*4920*/  UTCOMMA.2CTA.4X gdesc[UR16], gdesc[UR18], tmem[UR37], tmem[UR46], idesc[UR47], tmem[UR54], UPT ;  /* 0x80362e12100075ea */ /* 0x0005e2000ba00025 */
[----:B------:R-:W-:Y:S01]  /*4930*/  UMOV UR13, 0x40004040 ;  /* 0x40004040000d7882 */ /* 0x000fe20000000000 */
[----:B-1----:R-:W-:Y:S01]  /*4940*/  UMOV UR11, 0x1 ;  /* 0x00000001000b7882 */ /* 0x002fe20000000000 */
[----:B------:R2:W-:Y:S01]  /*4950*/  UTCOMMA.2CTA.4X gdesc[UR12], gdesc[UR14], tmem[UR37], tmem[UR44], idesc[UR45], tmem[UR52], UPT ;  /* 0x80342c0e0c0075ea */ /* 0x0005e2000ba00025 */
[----:B------:R2:W-:Y:S01]  /*4960*/  UTCBAR.2CTA.MULTICAST [UR41], URZ, UR60 ;  /* 0x000000ff290073e9 */ /* 0x0005e2000820083c */
[----:B----4-:R-:W-:Y:S01]  /*4970*/  UMOV UR9, UR39 ;  /* 0x0000002700097c82 */ /* 0x010fe20008000000 */
[----:B------:R-:W-:Y:S05]  /*4980*/  BRA.U UP0, `(.L_x_79) ;  /* 0xfffffff900ec7547 */ /* 0x000fea000b83ffff */
.L_x_76:
[----:B--2---:R-:W-:Y:S01]  /*4990*/  UIADD3 UR4, UPT, UPT, UR66, 0xd0, URZ ;  /* 0x000000d042047890 */ /* 0x004fe2000fffe0ff */
[----:B------:R-:W-:-:S08]  /*49a0*/  UMOV UR38, UR43 ;  /* 0x0000002b00267c82 */ /* 0x000fd00008000000 */
[----:B------:R2:W-:Y:S01]  /*49b0*/  UTCBAR.2CTA.MULTICAST [UR4], URZ, UR68 ;  /* 0x000000ff040073e9 */ /* 0x0005e20008200844 */
[----:B------:R-:W-:Y:S02]  /*49c0*/  NOP ;  /* 0x0000000000007918 */ /* 0x000fe40000000000 */
.L_x_74:
[----:B--2---:R-:W-:Y:S01]  /*49d0*/  UIADD3 UR4, UPT, UPT, UR65, 0x1, URZ ;  /* 0x0000000141047890 */ /* 0x004fe2000fffe0ff */
[----:B------:R-:W-:-:S03]  /*49e0*/  ISETP.NE.AND P0, PT, R8, 0x2, PT ;  /* 0x000000020800780c */ /* 0x000fc60003f05270 */
[----:B------:R-:W-:Y:S01]  /*49f0*/  UISETP.NE.AND UP0, UPT, UR4, 0x2, UPT ;  /* 0x000000020400788c */ /* 0x000fe2000bf05270 */
[----:B-1----:R-:W-:Y:S02]  /*4a00*/  SEL R0, RZ, 0x1, P0 ;  /* 0x00000001ff007807 */ /* 0x002fe40000000000 */
[----:B------:R-:W-:Y:S01]  /*4a10*/  SEL R8, R8, RZ, P0 ;  /* 0x000000ff08087207 */ /* 0x000fe20000000000 */
[----:B------:R-:W-:Y:S01]  /*4a20*/  USEL UR5, URZ, 0x1, UP0 ;  /* 0x00000001ff057887 */ /* 0x000fe20008000000 */
[----:B------:R-:W-:Y:S01]  /*4a30*/  LOP3.LUT R3, R3, R0, RZ, 0x3c, !PT ;  /* 0x0000000003037212 */ /* 0x000fe200078e3cff */
[----:B------:R-:W-:-:S04]  /*4a40*/  USEL UR65, UR4, URZ, UP0 ;  /* 0x000000ff04417287 */ /* 0x000fc80008000000 */
[----:B------:R-:W-:Y:S01]  /*4a50*/  LOP3.LUT R9, R9, UR5, RZ, 0x3c, !PT ;  /* 0x0000000509097c12 */ /* 0x000fe2000f8e3cff */
[----:B------:R-:W-:Y:S07]  /*4a60*/  @P1 BRA `(.L_x_80) ;  /* 0xfffffff800241947 */ /* 0x000fee000383ffff */
[----:B------:R-:W1:Y:S01]  /*4a70*/  S2UR UR8, SR_CgaCtaId ;  /* 0x00000000000879c3 */ /* 0x000e620000008800 */
[----:B------:R-:W-:Y:S01]  /*4a80*/  ELECT P0, URZ, PT ;  /* 0x0000000000ff782f */ /* 0x000fe20003800000 */
[----:B------:R-:W-:Y:S01]  /*4a90*/  HFMA2 R0, -RZ, RZ, 0, 5.9604644775390625e-08 ;  /* 0x00000001ff007431 */ /* 0x000fe200000001ff */
[----:B------:R-:W-:-:S05]  /*4aa0*/  UMOV UR4, 0x40 ;  /* 0x0000004000047882 */ /* 0x000fca0000000000 */
[----:B------:R-:W-:Y:S01]  /*4ab0*/  UVIRTCOUNT.DEALLOC.SMPOOL 0x80 ;  /* 0x000000800000784c */ /* 0x000fe20000000000 */
[----:B------:R-:W-:Y:S02]  /*4ac0*/  UISETP.NE.AND UP0, UPT, UR71, URZ, UPT ;  /* 0x000000ff4700728c */ /* 0x000fe4000bf05270 */
[----:B-1----:R-:W-:-:S09]  /*4ad0*/  ULEA UR8, UR8, UR4, 0x18 ;  /* 0x0000000408087291 */ /* 0x002fd2000f8ec0ff */
[----:B------:R1:W-:Y:S01]  /*4ae0*/  @P0 STS.U8 [UR8+0x1c], R0 ;  /* 0x00001c00ff000988 */ /* 0x0003e20008000008 */
[----:B------:R-:W-:Y:S05]  /*4af0*/  BRA.U UP0, `(.L_x_81) ;  /* 0x0000000100587547 */ /* 0x000fea000b800000 */
[----:B------:R-:W-:Y:S01]  /*4b00*/  UIADD3 UR5, UPT, UPT, UR42, 0xe0, URZ ;  /* 0x000000e02a057890 */ /* 0x000fe2000fffe0ff */
[----:B------:R-:W-:-:S03]  /*4b10*/  SHF.L.U32 R3, R9, 0x1f, RZ ;  /* 0x0000001f09037819 */ /* 0x000fc600000006ff */
[----:B------:R-:W-:-:S09]  /*4b20*/  ULEA UR4, UR65, UR5, 0x3 ;  /* 0x0000000541047291 */ /* 0x000fd2000f8e18ff */
[----:B------:R-:W2:Y:S02]  /*4b30*/  SYNCS.PHASECHK.TRANS64.TRYWAIT P0, [UR4], R3 ;  /* 0x00000003ff0075a7 */ /* 0x000ea40008001104 */
[----:B--2---:R-:W-:Y:S05]  /*4b40*/  @!P0 BRA `(.L_x_82) ;  /* 0x0000006000388947 */ /* 0x004fea0003800000 */
.L_x_180:
[----:B------:R-:W-:-:S04]  /*4b50*/  UIADD3 UR4, UPT, UPT, UR65, 0x1, URZ ;  /* 0x0000000141047890 */ /* 0x000fc8000fffe0ff */
[----:B------:R-:W-:-:S04]  /*4b60*/  UISETP.NE.AND UP1, UPT, UR4, 0x2, UPT ;  /* 0x000000020400788c */ /* 0x000fc8000bf25270 */
[----:B------:R-:W-:Y:S02]  /*4b70*/  USEL UR6, URZ, 0x1, UP1 ;  /* 0x00000001ff067887 */ /* 0x000fe40008800000 */
[----:B------:R-:W-:-:S04]  /*4b80*/  USEL UR4, UR4, URZ, UP1 ;  /* 0x000000ff04047287 */ /* 0x000fc80008800000 */
[----:B------:R-:W-:Y:S01]  /*4b90*/  ULEA UR4, UR4, UR5, 0x3 ;  /* 0x0000000504047291 */ /* 0x000fe2000f8e18ff */
[----:B-1----:R-:W-:-:S04]  /*4ba0*/  LOP3.LUT R3, R9, UR6, RZ, 0x3c, !PT ;  /* 0x0000000609037c12 */ /* 0x002fc8000f8e3cff */
[----:B------:R-:W-:Y:S01]  /*4bb0*/  SHF.L.U32 R3, R3, 0x1f, RZ ;  /* 0x0000001f03037819 */ /* 0x000fe200000006ff */
[----:B------:R-:W-:-:S04]  /*4bc0*/  IMAD.U32 R0, RZ, RZ, UR4 ;  /* 0x00000004ff007e24 */ /* 0x000fc8000f8e00ff */
[----:B------:R1:W2:Y:S03]  /*4bd0*/  SYNCS.PHASECHK.TRANS64.TRYWAIT P0, [R0+URZ], R3 ;  /* 0x00000003000075a7 */ /* 0x0002a600080011ff */
[----:B--2---:R-:W-:Y:S05]  /*4be0*/  @!P0 NANOSLEEP.SYNCS 0x989680 ;  /* 0x009896800000895d */ /* 0x004fea0003900000 */
[----:B------:R-:W2:Y:S02]  /*4bf0*/  @!P0 SYNCS.PHASECHK.TRANS64 P0, [R0+URZ], R3 ;  /* 0x00000003000085a7 */ /* 0x000ea400080010ff */
[----:B--2---:R-:W-:Y:S05]  /*4c00*/  @P0 BRA `(.L_x_83) ;  /* 0x0000000000200947 */ /* 0x004fea0003800000 */
.L_x_84:
[----:B--2---:R2:W4:Y:S02]  /*4c10*/  SYNCS.PHASECHK.TRANS64.TRYWAIT P0, [R0+URZ], R3 ;  /* 0x00000003000075a7 */ /* 0x00452400080011ff */
[----:B----4-:R-:W-:Y:S05]  /*4c20*/  @!P0 NANOSLEEP.SYNCS 0x989680 ;  /* 0x009896800000895d */ /* 0x010fea0003900000 */
[----:B------:R-:W4:Y:S02]  /*4c30*/  @!P0 SYNCS.PHASECHK.TRANS64 P0, [R0+URZ], R3 ;  /* 0x00000003000085a7 */ /* 0x000f2400080010ff */
[----:B----4-:R-:W-:Y:S05]  /*4c40*/  @!P0 BRA `(.L_x_84) ;  /* 0xfffffffc00f08947 */ /* 0x010fea000383ffff */
[----:B------:R-:W-:Y:S05]  /*4c50*/  BRA `(.L_x_83) ;  /* 0x00000000000c7947 */ /* 0x000fea0003800000 */
.L_x_81:
[----:B------:R-:W-:-:S04]  /*4c60*/  UIADD3 UR4, UPT, UPT, UR42, 0x110, URZ ;  /* 0x000001102a047890 */ /* 0x000fc8000fffe0ff */
[----:B------:R-:W-:-:S09]  /*4c70*/  UPRMT UR4, UR70, 0x654, UR4 ;  /* 0x0000065446047896 */ /* 0x000fd20008000004 */
[----:B------:R-:W-:Y:S03]  /*4c80*/  SYNCS.ARRIVE.TRANS64.RED.A1T0 RZ, [UR4], RZ ;  /* 0x000000ffffff79a7 */ /* 0x000fe60008100404 */
.L_x_83:
[----:B-12---:R-:W-:Y:S01]  /*4c90*/  SHF.L.U32 R3, RZ, 0x1f, RZ ;  /* 0x0000001fff037819 */ /* 0x006fe200000006ff */
[----:B------:R-:W-:Y:S01]  /*4ca0*/  UIADD3 UR4, UPT, UPT, UR42, 0x110, URZ ;  /* 0x000001102a047890 */ /* 0x000fe2000fffe0ff */
[----:B------:R-:W-:Y:S02]  /*4cb0*/  PLOP3.LUT P0, PT, PT, PT, UP0, 0x80, 0x8 ;  /* 0x000000000008781c */ /* 0x000fe40003f0f008 */
[----:B------:R-:W1:Y:S02]  /*4cc0*/  SYNCS.PHASECHK.TRANS64.TRYWAIT P1, [UR42+0x110], R3 ;  /* 0x00011003ff0075a7 */ /* 0x000e64000802112a */
[----:B-1----:R-:W-:Y:S09]  /*4cd0*/  @!P1 BRA `(.L_x_85) ;  /* 0x0000005c00ec9947 */ /* 0x002ff20003800000 */
.L_x_182:
[----:B------:R-:W-:Y:S01]  /*4ce0*/  @!UP0 UPRMT UR4, UR70, 0x654, UR4 ;  /* 0x0000065446048896 */ /* 0x000fe20008000004 */
[----:B------:R-:W-:Y:S01]  /*4cf0*/  UMOV UR5, 0xffff ;  /* 0x0000ffff00057882 */ /* 0x000fe20000000000 */
[----:B------:R-:W-:-:S07]  /*4d00*/  UMOV UR6, 0x1 ;  /* 0x0000000100067882 */ /* 0x000fce0000000000 */
[----:B------:R-:W-:Y:S01]  /*4d10*/  @!P0 SYNCS.ARRIVE.TRANS64.RED.A1T0 RZ, [UR4], RZ ;  /* 0x000000ffffff89a7 */ /* 0x000fe20008100404 */
[----:B------:R-:W-:Y:S01]  /*4d20*/  NOP ;  /* 0x0000000000007918 */ /* 0x000fe20000000000 */
[----:B-1----:R-:W1:Y:S01]  /*4d30*/  LDS R0, [UR8+0x14] ;  /* 0x00001408ff007984 */ /* 0x002e620008000800 */
[----:B------:R-:W-:-:S04]  /*4d40*/  ULOP3.LUT UR4, UR36, 0xffff, URZ, 0xc0, !UPT ;  /* 0x0000ffff24047892 */ /* 0x000fc8000f8ec0ff */
[----:B------:R-:W-:-:S04]  /*4d50*/  USHF.R.U32.HI UR4, URZ, 0x5, UR4 ;  /* 0x00000005ff047899 */ /* 0x000fc80008011604 */
[----:B------:R-:W-:Y:S02]  /*4d60*/  USHF.L.U32 UR5, UR5, UR4, URZ ;  /* 0x0000000405057299 */ /* 0x000fe400080006ff */
[----:B------:R-:W-:-:S04]  /*4d70*/  USHF.L.U32 UR4, UR6, UR4, URZ ;  /* 0x0000000406047299 */ /* 0x000fc800080006ff */
[----:B-1----:R-:W-:-:S04]  /*4d80*/  LOP3.LUT R0, R0, UR5, RZ, 0xc0, !PT ;  /* 0x0000000500007c12 */ /* 0x002fc8000f8ec0ff */
[----:B------:R-:W-:-:S13]  /*4d90*/  ISETP.NE.AND P0, PT, R0, UR5, PT ;  /* 0x0000000500007c0c */ /* 0x000fda000bf05270 */
[----:B------:R-:W-:Y:S05]  /*4da0*/  @P0 BRA `(.L_x_86) ;  /* 0x0000000000580947 */ /* 0x000fea0003800000 */
[----:B------:R-:W1:Y:S02]  /*4db0*/  LDS R0, [UR8+0x18] ;  /* 0x00001808ff007984 */ /* 0x000e640008000800 */
[----:B-1----:R-:W-:-:S04]  /*4dc0*/  LOP3.LUT R0, R0, UR4, RZ, 0xc0, !PT ;  /* 0x0000000400007c12 */ /* 0x002fc8000f8ec0ff */
[----:B------:R-:W-:-:S13]  /*4dd0*/  ISETP.NE.AND P0, PT, R0, UR4, PT ;  /* 0x0000000400007c0c */ /* 0x000fda000bf05270 */
[----:B------:R-:W-:Y:S05]  /*4de0*/  @P0 BRA `(.L_x_87) ;  /* 0x00000000003c0947 */ /* 0x000fea0003800000 */
[----:B------:R-:W1:Y:S01]  /*4df0*/  S2R R2, SR_LANEID ;  /* 0x0000000000027919 */ /* 0x000e620000000000 */
[----:B------:R-:W-:Y:S01]  /*4e00*/  ULOP3.LUT UR5, URZ, UR5, URZ, 0x33, !UPT ;  /* 0x00000005ff057292 */ /* 0x000fe2000f8e33ff */
[----:B------:R-:W-:Y:S01]  /*4e10*/  LOP3.LUT R4, RZ, UR4, RZ, 0x33, !PT ;  /* 0x00000004ff047c12 */ /* 0x000fe2000f8e33ff */
[----:B------:R-:W-:Y:S02]  /*4e20*/  VOTEU.ANY UR4, UPT, PT ;  /* 0x0000000000047886 */ /* 0x000fe400038e0100 */
[----:B------:R-:W-:Y:S01]  /*4e30*/  UFLO.U32 UR4, UR4 ;  /* 0x00000004000472bd */ /* 0x000fe200080e0000 */
[----:B------:R-:W2:Y:S01]  /*4e40*/  REDUX UR6, R4 ;  /* 0x00000000040673c4 */ /* 0x000ea20000000000 */
[----:B------:R-:W-:-:S06]  /*4e50*/  IMAD.U32 R0, RZ, RZ, UR5 ;  /* 0x00000005ff007e24 */ /* 0x000fcc000f8e00ff */
[----:B------:R4:W-:Y:S01]  /*4e60*/  UTCATOMSWS.AND URZ, UR5 ;  /* 0x0000000500ff79e3 */ /* 0x0009e20008000000 */
[----:B------:R-:W3:Y:S01]  /*4e70*/  REDUX UR7, R0 ;  /* 0x00000000000773c4 */ /* 0x000ee20000000000 */
[----:B-1----:R-:W-:Y:S01]  /*4e80*/  ISETP.EQ.U32.AND P0, PT, R2, UR4, PT ;  /* 0x0000000402007c0c */ /* 0x002fe2000bf02070 */
[----:B--2---:R-:W-:Y:S01]  /*4e90*/  IMAD.U32 R2, RZ, RZ, UR6 ;  /* 0x00000006ff027e24 */ /* 0x004fe2000f8e00ff */
[----:B---3--:R-:W-:-:S11]  /*4ea0*/  MOV R3, UR7 ;  /* 0x0000000700037c02 */ /* 0x008fd60008000f00 */
[----:B------:R4:W-:Y:S04]  /*4eb0*/  @P0 ATOMS.AND RZ, [UR8+0x14], R3 ;  /* 0x00001403ffff098c */ /* 0x0009e8000a800008 */
[----:B------:R4:W-:Y:S01]  /*4ec0*/  @P0 ATOMS.AND RZ, [UR8+0x18], R2 ;  /* 0x00001802ffff098c */ /* 0x0009e2000a800008 */
[----:B------:R-:W-:Y:S05]  /*4ed0*/  BRA `(.L_x_88) ;  /* 0x0000000000147947 */ /* 0x000fea0003800000 */
.L_x_87:
[----:B------:R-:W-:Y:S02]  /*4ee0*/  MOV R2, 0x4f00 ;  /* 0x00004f0000027802 */ /* 0x000fe40000000f00 */
[----:B---3-5:R-:W-:Y:S05]  /*4ef0*/  CALL.REL.NOINC `($__internal_0_$__cuda_sm10x_tcgen05_guardrail_trap_col_being_dealloced_not_returned_by_alloc) ;  /* 0x0000006000cc7944 */ /* 0x028fea0003c00000 */
[----:B------:R-:W-:Y:S05]  /*4f00*/  BRA `(.L_x_88) ;  /* 0x0000000000087947 */ /* 0x000fea0003800000 */
.L_x_86:
[----:B------:R-:W-:Y:S02]  /*4f10*/  MOV R2, 0x4f30 ;  /* 0x00004f3000027802 */ /* 0x000fe40000000f00 */
[----:B---3-5:R-:W-:Y:S05]  /*4f20*/  CALL.REL.NOINC `($__internal_2_$__cuda_sm10x_tcgen05_guardrail_trap_unallocated_columns_being_dealloced) ;  /* 0x0000006000d87944 */ /* 0x028fea0003c00000 */
.L_x_88:
[----:B------:R-:W-:Y:S01]  /*4f30*/  NOP ;  /* 0x0000000000007918 */ /* 0x000fe20000000000 */
[----:B----4-:R-:W-:Y:S05]  /*4f40*/  EXIT ;  /* 0x000000000000794d */ /* 0x010fea0003800000 */
.L_x_61:
[----:B------:R-:W-:-:S09]  /*4f50*/  UISETP.NE.OR UP0, UPT, UR21, 0x3, !UP3 ;  /* 0x000000031500788c */ /* 0x000fd2000df05670 */
[----:B------:R-:W-:Y:S05]  /*4f60*/  BRA.U UP0, `(.L_x_89) ;  /* 0x0000001100587547 */ /* 0x000fea000b800000 */
[----:B------:R-:W1:Y:S01]  /*4f70*/  LDCU UR31, c[0x0][0x370] ;  /* 0x00006e00ff1f77ac */ /* 0x000e620008000800 */
[----:B------:R-:W2:Y:S01]  /*4f80*/  LDC.64 R16, c[0x0][0x348] ;  /* 0x0000d200ff107b82 */ /* 0x000ea20000000a00 */
[----:B------:R-:W-:Y:S02]  /*4f90*/  HFMA2 R13, -RZ, RZ, 0, 0 ;  /* 0x00000000ff0d7431 */ /* 0x000fe400000001ff */
[----:B------:R-:W-:Y:S01]  /*4fa0*/  IMAD.MOV.U32 R15, RZ, RZ, 0x1 ;  /* 0x00000001ff0f7424 */ /* 0x000fe200078e00ff */
[----:B------:R-:W1:Y:S01]  /*4fb0*/  LDCU.128 UR44, c[0x0][0xf10] ;  /* 0x0001e200ff2c77ac */ /* 0x000e620008000c00 */
[----:B------:R-:W-:Y:S01]  /*4fc0*/  IMAD.MOV.U32 R14, RZ, RZ, RZ ;  /* 0x000000ffff0e7224 */ /* 0x000fe200078e00ff */
[----:B------:R-:W-:Y:S01]  /*4fd0*/  MOV R7, 0x2000 ;  /* 0x0000200000077802 */ /* 0x000fe20000000f00 */
[----:B------:R-:W3:Y:S01]  /*4fe0*/  LDCU UR30, c[0x0][0x374] ;  /* 0x00006e80ff1e77ac */ /* 0x000ee20008000800 */
[----:B------:R-:W4:Y:S01]  /*4ff0*/  LDC.64 R2, c[0x0][0xc88] ;  /* 0x00032200ff027b82 */ /* 0x000f220000000a00 */
[----:B------:R-:W3:Y:S01]  /*5000*/  LDCU UR15, c[0x0][0xf0c] ;  /* 0x0001e180ff0f77ac */ /* 0x000ee20008000800 */
[----:B------:R-:W2:Y:S06]  /*5010*/  LDCU UR40, c[0x0][0xf20] ;  /* 0x0001e400ff2877ac */ /* 0x000eac0008000800 */
[----:B------:R-:W4:Y:S01]  /*5020*/  LDC.64 R4, c[0x0][0xc90] ;  /* 0x00032400ff047b82 */ /* 0x000f220000000a00 */
[----:B------:R-:W2:Y:S01]  /*5030*/  LDCU UR4, c[0x0][0xf30] ;  /* 0x0001e600ff0477ac */ /* 0x000ea20008000800 */
[----:B------:R-:W-:Y:S01]  /*5040*/  UMOV UR21, 0x400 ;  /* 0x0000040000157882 */ /* 0x000fe20000000000 */
[----:B-1----:R-:W-:-:S02]  /*5050*/  UIMAD.WIDE.U32 UR6, UR31, UR44, URZ ;  /* 0x0000002c1f0672a5 */ /* 0x002fc4000f8e00ff */
[----:B---3--:R-:W-:Y:S02]  /*5060*/  UIMAD.WIDE.U32 UR8, UR30, UR47, URZ ;  /* 0x0000002f1e0872a5 */ /* 0x008fe4000f8e00ff */
[----:B------:R-:W-:Y:S02]  /*5070*/  ULEA UR21, UR60, UR21, 0x18 ;  /* 0x000000153c157291 */ /* 0x000fe4000f8ec0ff */
[----:B------:R-:W-:Y:S02]  /*5080*/  UPLOP3.LUT UP3, UPT, UPT, UPT, UPT, 0x40, 0x4 ;  /* 0x000000000004789c */ /* 0x000fe40003f6e870 */
[----:B------:R-:W-:Y:S01]  /*5090*/  UIADD3 UR37, UPT, UPT, UR21, 0x78, URZ ;  /* 0x0000007815257890 */ /* 0x000fe2000fffe0ff */
[----:B------:R-:W-:Y:S01]  /*50a0*/  UMOV UR6, UR7 ;  /* 0x0000000700067c82 */ /* 0x000fe20008000000 */
[----:B------:R-:W-:Y:S01]  /*50b0*/  UMOV UR38, UR9 ;  /* 0x0000000900267c82 */ /* 0x000fe20008000000 */
[----:B------:R-:W-:Y:S02]  /*50c0*/  UISETP.GE.AND UP0, UPT, UR42, 0x1, UPT ;  /* 0x000000012a00788c */ /* 0x000fe4000bf06270 */
[----:B------:R-:W-:Y:S01]  /*50d0*/  UISETP.NE.AND UP4, UPT, UR42, 0x1, UPT ;  /* 0x000000012a00788c */ /* 0x000fe2000bf85270 */
[----:B------:R-:W1:Y:S01]  /*50e0*/  LDCU.64 UR22, c[0x0][0xf28] ;  /* 0x0001e500ff1677ac */ /* 0x000e620008000a00 */
[----:B------:R-:W-:-:S02]  /*50f0*/  UISETP.NE.AND UP6, UPT, UR15, 0x1, UPT ;  /* 0x000000010f00788c */ /* 0x000fc4000bfc5270 */
[----:B------:R-:W-:Y:S02]  /*5100*/  UISETP.NE.AND UP5, UPT, UR46, 0x1, UPT ;  /* 0x000000012e00788c */ /* 0x000fe4000bfa5270 */
[----:B------:R-:W-:Y:S02]  /*5110*/  UIADD3 UR33, UPT, UPT, UR21, 0x60, URZ ;  /* 0x0000006015217890 */ /* 0x000fe4000fffe0ff */
[----:B------:R-:W-:Y:S02]  /*5120*/  UIADD3 UR25, UPT, UPT, UR21, 0x68, URZ ;  /* 0x0000006815197890 */ /* 0x000fe4000fffe0ff */
[----:B------:R-:W-:Y:S02]  /*5130*/  UIADD3 UR17, UPT, UPT, UR21, 0x70, URZ ;  /* 0x0000007015117890 */ /* 0x000fe4000fffe0ff */
[----:B------:R-:W-:Y:S02]  /*5140*/  UPRMT UR37, UR60, 0x654, UR37 ;  /* 0x000006543c257896 */ /* 0x000fe40008000025 */
[----:B------:R-:W-:-:S02]  /*5150*/  USHF.R.U32.HI UR39, URZ, UR45, UR6 ;  /* 0x0000002dff277299 */ /* 0x000fc40008011606 */
[----:B--2---:R-:W-:Y:S02]  /*5160*/  USHF.R.U32.HI UR38, URZ, UR40, UR38 ;  /* 0x00000028ff267299 */ /* 0x004fe40008011626 */
[----:B------:R-:W-:-:S11]  /*5170*/  UISETP.NE.AND UP2, UPT, UR4, 0x1, UPT ;  /* 0x000000010400788c */ /* 0x000fd6000bf45270 */
.L_x_100:
[C---:B------:R-:W-:Y:S02]  /*5180*/  LEA R12, R14.reuse, UR21, 0x3 ;  /* 0x000000150e0c7c11 */ /* 0x040fe4000f8e18ff */
[----:B------:R-:W-:Y:S02]  /*5190*/  SHF.L.U32 R9, R13, 0x1f, RZ ;  /* 0x0000001f0d097819 */ /* 0x000fe400000006ff */
[----:B------:R-:W-:Y:S02]  /*51a0*/  LEA R10, R14, UR21, 0x4 ;  /* 0x000000150e0a7c11 */ /* 0x000fe4000f8e20ff */
[----:B------:R-:W2:Y:S02]  /*51b0*/  SYNCS.PHASECHK.TRANS64.TRYWAIT P0, [R12+URZ+0xb0], R9 ;  /* 0x0000b0090c0075a7 */ /* 0x000ea400080011ff */
[----:B--23--:R-:W-:Y:S05]  /*51c0*/  @!P0 BRA `(.L_x_90) ;  /* 0x0000005800c88947 */ /* 0x00cfea0003800000 */
.L_x_183:
[----:B--2---:R-:W2:Y:S01]  /*51d0*/  LDS.128 R8, [R10+0x120] ;  /* 0x000120000a087984 */ /* 0x004ea20000000c00 */
[----:B------:R-:W-:Y:S01]  /*51e0*/  UISETP.GE.AND UP0, UPT, UR42, 0x1, UPT ;  /* 0x000000012a00788c */ /* 0x000fe2000bf06270 */
[----:B------:R-:W-:Y:S01]  /*51f0*/  @!PT LDS RZ, [RZ] ;  /* 0x00000000fffff984 */ /* 0x000fe20000000800 */
[----:B------:R-:W-:Y:S01]  /*5200*/  @!PT LDS RZ, [RZ] ;  /* 0x00000000fffff984 */ /* 0x000fe20000000800 */
[----:B------:R-:W-:Y:S01]  /*5210*/  @!PT LDS RZ, [RZ] ;  /* 0x00000000fffff984 */ /* 0x000fe20000000800 */
[----:B------:R-:W-:Y:S01]  /*5220*/  @!PT LDS RZ, [RZ] ;  /* 0x00000000fffff984 */ /* 0x000fe20000000800 */
[----:B------:R3:W-:Y:S06]  /*5230*/  MEMBAR.ALL.CTA ;  /* 0x0000000000007992 */ /* 0x0007ec0000008000 */
[----:B---3--:R-:W3:Y:S01]  /*5240*/  FENCE.VIEW.ASYNC.S ;  /* 0x00000000000073c6 */ /* 0x008ee20000000000 */
[----:B--2---:R-:W-:Y:S11]  /*5250*/  LOP3.LUT P0, RZ, R10, 0x1, RZ, 0xc0, !PT ;  /* 0x000000010aff7812 */ /* 0x004ff6000780c0ff */
[----:B------:R-:W-:Y:S02]  /*5260*/  @!UPT UIADD3 URZ, UPT, UPT, URZ, URZ, URZ ;  /* 0x000000fffffff290 */ /* 0x000fe4000fffe0ff */
[----:B---3--:R-:W-:Y:S01]  /*5270*/  VOTEU.ANY UP1, P0 ;  /* 0x0000000000ff7886 */ /* 0x008fe20000020100 */
[----:B------:R-:W-:Y:S11]  /*5280*/  PLOP3.LUT P0, PT, PT, PT, UP1, 0x80, 0x8 ;  /* 0x000000000008781c */ /* 0x000ff60003f0f018 */
[----:B------:R-:W-:Y:S02]  /*5290*/  @!UPT UIADD3 URZ, UPT, UPT, URZ, URZ, URZ ;  /* 0x000000fffffff290 */ /* 0x000fe4000fffe0ff */
[----:B------:R-:W-:Y:S02]  /*52a0*/  @P0 SHF.R.U32.HI R0, RZ, 0x10, R9 ;  /* 0x00000010ff000819 */ /* 0x000fe40000011609 */
[----:B------:R-:W-:Y:S02]  /*52b0*/  @P0 MOV R6, R8 ;  /* 0x0000000800060202 */ /* 0x000fe40000000f00 */
[----:B------:R-:W-:Y:S01]  /*52c0*/  @P0 R2UR UR4, R0 ;  /* 0x00000000000402ca */ /* 0x000fe200000e0000 */
[----:B------:R-:W-:Y:S01]  /*52d0*/  VIADD R0, R12, 0xc0 ;  /* 0x000000c00c007836 */ /* 0x000fe20000000000 */
[----:B------:R-:W-:Y:S02]  /*52e0*/  @P0 LOP3.LUT R8, R9, 0xffff, RZ, 0xc0, !PT ;  /* 0x0000ffff09080812 */ /* 0x000fe400078ec0ff */
[----:B------:R-:W-:Y:S02]  /*52f0*/  @P0 R2UR UR6, R6 ;  /* 0x00000000060602ca */ /* 0x000fe400000e0000 */
[----:B------:R-:W-:Y:S02]  /*5300*/  PRMT R0, RZ, 0x654, R0 ;  /* 0x00000654ff007816 */ /* 0x000fe40000000000 */
[----:B------:R-:W-:Y:S02]  /*5310*/  @P0 R2UR UR5, R8 ;  /* 0x00000000080502ca */ /* 0x000fe400000e0000 */
[----:B------:R2:W-:Y:S03]  /*5320*/  SYNCS.ARRIVE.TRANS64.RED.A1T0 RZ, [R0+URZ], RZ ;  /* 0x000000ff00ff79a7 */ /* 0x0005e600081004ff */
[----:B------:R-:W-:Y:S04]  /*5330*/  @UP1 UMOV UR29, UR4 ;  /* 0x00000004001d1c82 */ /* 0x000fe80008000000 */
[----:B------:R-:W-:Y:S04]  /*5340*/  @UP1 UMOV UR14, UR6 ;  /* 0x00000006000e1c82 */ /* 0x000fe80008000000 */
[----:B------:R-:W-:Y:S01]  /*5350*/  @UP1 UMOV UR13, UR5 ;  /* 0x00000005000d1c82 */ /* 0x000fe20008000000 */
[----:B------:R-:W-:Y:S05]  /*5360*/  BRA.U !UP0, `(.L_x_91) ;  /* 0x0000000108a47547 */ /* 0x000fea000b800000 */
[----:B------:R-:W-:Y:S02]  /*5370*/  UIMAD.WIDE.U32 UR18, UR13, UR47, URZ ;  /* 0x0000002f0d1272a5 */ /* 0x000fe4000f8e00ff */
[----:B------:R-:W-:Y:S02]  /*5380*/  UIMAD.WIDE.U32 UR26, UR14, UR44, URZ ;  /* 0x0000002c0e1a72a5 */ /* 0x000fe4000f8e00ff */
[----:B------:R-:W-:Y:S02]  /*5390*/  USEL UR4, UR30, UR38, !UP5 ;  /* 0x000000261e047287 */ /* 0x000fe4000e800000 */
[----:B------:R-:W-:Y:S02]  /*53a0*/  USEL UR7, UR31, UR39, !UP6 ;  /* 0x000000271f077287 */ /* 0x000fe4000f000000 */
[----:B-1----:R-:W-:Y:S02]  /*53b0*/  UIMAD.WIDE.U32 UR8, UR4, UR22, URZ ;  /* 0x00000016040872a5 */ /* 0x002fe4000f8e00ff */
[----:B------:R-:W-:Y:S01]  /*53c0*/  UIMAD.WIDE.U32 UR10, UR7, UR22, URZ ;  /* 0x00000016070a72a5 */ /* 0x000fe2000f8e00ff */
[----:B------:R-:W-:Y:S02]  /*53d0*/  UMOV UR5, UR19 ;  /* 0x0000001300057c82 */ /* 0x000fe40008000000 */
[----:B------:R-:W-:Y:S03]  /*53e0*/  USHF.R.U32.HI UR6, URZ, UR40, UR5 ;  /* 0x00000028ff067299 */ /* 0x000fe60008011605 */
[----:B------:R-:W-:Y:S01]  /*53f0*/  UMOV UR5, UR27 ;  /* 0x0000001b00057c82 */ /* 0x000fe20008000000 */
[----:B------:R-:W-:Y:S02]  /*5400*/  USEL UR6, UR13, UR6, !UP5 ;  /* 0x000000060d067287 */ /* 0x000fe4000e800000 */
[----:B------:R-:W-:Y:S03]  /*5410*/  USHF.R.U32.HI UR16, URZ, UR45, UR5 ;  /* 0x0000002dff107299 */ /* 0x000fe60008011605 */
[----:B------:R-:W-:Y:S02]  /*5420*/  UMOV UR5, UR9 ;  /* 0x0000000900057c82 */ /* 0x000fe40008000000 */
[----:B------:R-:W-:Y:S03]  /*5430*/  @UP4 USHF.R.U32.HI UR4, URZ, UR23, UR5 ;  /* 0x00000017ff044299 */ /* 0x000fe60008011605 */
[----:B------:R-:W-:Y:S01]  /*5440*/  UMOV UR5, UR11 ;  /* 0x0000000b00057c82 */ /* 0x000fe20008000000 */
[----:B------:R-:W-:Y:S02]  /*5450*/  UIMAD UR4, UR42, UR4, URZ ;  /* 0x000000042a0472a4 */ /* 0x000fe4000f8e02ff */
[----:B------:R-:W-:Y:S02]  /*5460*/  @UP4 USHF.R.U32.HI UR7, URZ, UR23, UR5 ;  /* 0x00000017ff074299 */ /* 0x000fe40008011605 */
[----:B------:R-:W-:Y:S02]  /*5470*/  UIMAD.WIDE.U32 UR10, UR6, UR22, URZ ;  /* 0x00000016060a72a5 */ /* 0x000fe4000f8e00ff */
[----:B------:R-:W-:Y:S02]  /*5480*/  USEL UR5, UR14, UR16, !UP6 ;  /* 0x000000100e057287 */ /* 0x000fe4000f000000 */
[----:B------:R-:W-:Y:S02]  /*5490*/  UIMAD UR8, UR42, UR7, URZ ;  /* 0x000000072a0872a4 */ /* 0x000fe4000f8e02ff */
[----:B------:R-:W-:Y:S03]  /*54a0*/  UISETP.GE.AND UP0, UPT, UR6, UR4, UPT ;  /* 0x000000040600728c */ /* 0x000fe6000bf06270 */
[----:B------:R-:W-:Y:S01]  /*54b0*/  UMOV UR4, UR11 ;  /* 0x0000000b00047c82 */ /* 0x000fe20008000000 */
[----:B------:R-:W-:Y:S02]  /*54c0*/  UISETP.GE.OR UP0, UPT, UR5, UR8, UP0 ;  /* 0x000000080500728c */ /* 0x000fe40008706670 */
[----:B------:R-:W-:Y:S02]  /*54d0*/  USHF.R.U32.HI UR4, URZ, UR23, UR4 ;  /* 0x00000017ff047299 */ /* 0x000fe40008011604 */
[----:B------:R-:W-:Y:S02]  /*54e0*/  UIMAD.WIDE.U32 UR8, UR5, UR22, URZ ;  /* 0x00000016050872a5 */ /* 0x000fe4000f8e00ff */
[----:B------:R-:W-:Y:S04]  /*54f0*/  USEL UR10, UR6, UR4, !UP4 ;  /* 0x00000004060a7287 */ /* 0x000fe8000e000000 */
[----:B------:R-:W-:Y:S01]  /*5500*/  UIADD3 UR11, UPT, UPT, -UR10, URZ, URZ ;  /* 0x000000ff0a0b7290 */ /* 0x000fe2000fffe1ff */
[----:B------:R-:W-:Y:S02]  /*5510*/  @!UP0 UMOV UR4, UR9 ;  /* 0x0000000900048c82 */ /* 0x000fe40008000000 */
[----:B------:R-:W-:Y:S02]  /*5520*/  @!UP0 USHF.R.U32.HI UR4, URZ, UR23, UR4 ;  /* 0x00000017ff048299 */ /* 0x000fe40008011604 */
[----:B------:R-:W-:Y:S02]  /*5530*/  UIMAD UR8, UR42, UR11, UR6 ;  /* 0x0000000b2a0872a4 */ /* 0x000fe4000f8e0206 */
[----:B------:R-:W-:Y:S04]  /*5540*/  @!UP0 USEL UR4, UR5, UR4, !UP4 ;  /* 0x0000000405048287 */ /* 0x000fe8000e000000 */
[----:B------:R-:W-:Y:S02]  /*5550*/  @!UP0 UIMAD UR8, UR7, UR8, UR4 ;  /* 0x00000008070882a4 */ /* 0x000fe4000f8e0204 */
[----:B------:R-:W-:Y:S02]  /*5560*/  @!UP0 UIADD3 UR9, UPT, UPT, UR10, -UR4, URZ ;  /* 0x800000040a098290 */ /* 0x000fe4000fffe0ff */
[----:B------:R-:W-:Y:S02]  /*5570*/  UIADD3 UR4, UPT, UPT, -UR5, URZ, URZ ;  /* 0x000000ff05047290 */ /* 0x000fe4000fffe1ff */
[----:B------:R-:W-:Y:S02]  /*5580*/  UIADD3 UR7, UPT, UPT, -UR6, URZ, URZ ;  /* 0x000000ff06077290 */ /* 0x000fe4000fffe1ff */
[----:B------:R-:W-:Y:S02]  /*5590*/  @!UP0 UIMAD UR6, UR9, UR42, UR5 ;  /* 0x0000002a090682a4 */ /* 0x000fe4000f8e0205 */
[----:B------:R-:W-:Y:S02]  /*55a0*/  UIMAD UR14, UR15, UR4, UR14 ;  /* 0x000000040f0e72a4 */ /* 0x000fe4000f8e020e */
[----:B------:R-:W-:Y:S01]  /*55b0*/  UIMAD UR13, UR46, UR7, UR13 ;  /* 0x000000072e0d72a4 */ /* 0x000fe2000f8e020d */
[----:B------:R-:W-:Y:S02]  /*55c0*/  @!UP0 UMOV UR5, UR8 ;  /* 0x0000000800058c82 */ /* 0x000fe40008000000 */
[----:B------:R-:W-:Y:S02]  /*55d0*/  UIMAD UR14, UR5, UR15, UR14 ;  /* 0x0000000f050e72a4 */ /* 0x000fe4000f8e020e */
[----:B------:R-:W-:Y:S11]  /*55e0*/  UIMAD UR13, UR6, UR46, UR13 ;  /* 0x0000002e060d72a4 */ /* 0x000ff6000f8e020d */
[----:B------:R-:W-:Y:S01]  /*55f0*/  @!UPT UIADD3 URZ, UPT, UPT, URZ, URZ, URZ ;  /* 0x000000fffffff290 */ /* 0x000fe2000fffe0ff */
.L_x_91:
[----:B------:R-:W3:Y:S01]  /*5600*/  @!UP2 LDCU.128 UR8, c[0x0][0xf10] ;  /* 0x0001e200ff08a7ac */ /* 0x000ee20008000c00 */
[C---:B----4-:R-:W-:Y:S02]  /*5610*/  ISETP.NE.U32.AND P1, PT, R4.reuse, RZ, PT ;  /* 0x000000ff0400720c */ /* 0x050fe40003f25070 */
[----:B------:R-:W-:Y:S02]  /*5620*/  ISETP.NE.U32.AND P0, PT, R4, RZ, PT ;  /* 0x000000ff0400720c */ /* 0x000fe40003f05070 */
[C---:B------:R-:W-:Y:S02]  /*5630*/  ISETP.NE.AND.EX P1, PT, R5.reuse, RZ, PT, P1 ;  /* 0x000000ff0500720c */ /* 0x040fe40003f25310 */
[----:B------:R-:W-:Y:S01]  /*5640*/  ISETP.NE.AND.EX P0, PT, R5, RZ, PT, P0 ;  /* 0x000000ff0500720c */ /* 0x000fe20003f05300 */
[----:B------:R-:W4:Y:S01]  /*5650*/  @!UP2 LDCU UR5, c[0x0][0xf0c] ;  /* 0x0001e180ff05a7ac */ /* 0x000f220008000800 */
[----:B------:R-:W-:Y:S01]  /*5660*/  SHF.L.U32 R9, R15, 0x1f, RZ ;  /* 0x0000001f0f097819 */ /* 0x000fe200000006ff */
[----:B------:R-:W-:Y:S02]  /*5670*/  USHF.L.U32 UR35, UR20, 0x7, URZ ;  /* 0x0000000714237899 */ /* 0x000fe400080006ff */
[----:B------:R-:W-:Y:S02]  /*5680*/  USHF.L.U32 UR34, UR12, 0x7, URZ ;  /* 0x000000070c227899 */ /* 0x000fe400080006ff */
[----:B---3--:R-:W-:Y:S07]  /*5690*/  UIMAD.WIDE.U32 UR6, UR14, UR8, URZ ;  /* 0x000000080e0672a5 */ /* 0x008fee000f8e00ff */
[----:B------:R-:W-:Y:S01]  /*56a0*/  @!UP2 UMOV UR4, UR7 ;  /* 0x000000070004ac82 */ /* 0x000fe20008000000 */
[----:B----4-:R-:W-:Y:S02]  /*56b0*/  @!UP2 UISETP.NE.AND UP0, UPT, UR5, 0x1, UPT ;  /* 0x000000010500a88c */ /* 0x010fe4000bf05270 */
[----:B------:R-:W-:Y:S02]  /*56c0*/  @!UP2 USHF.R.U32.HI UR4, URZ, UR9, UR4 ;  /* 0x00000009ff04a299 */ /* 0x000fe40008011604 */
[----:B------:R-:W-:Y:S02]  /*56d0*/  UIMAD.WIDE.U32 UR6, UR13, UR11, URZ ;  /* 0x0000000b0d0672a5 */ /* 0x000fe4000f8e00ff */
[----:B------:R-:W-:Y:S02]  /*56e0*/  @!UP2 USEL UR8, UR14, UR4, !UP0 ;  /* 0x000000040e08a287 */ /* 0x000fe4000c000000 */
[----:B------:R-:W-:Y:S03]  /*56f0*/  @!UP2 UISETP.NE.AND UP0, UPT, UR10, 0x1, UPT ;  /* 0x000000010a00a88c */ /* 0x000fe6000bf05270 */
[----:B------:R-:W-:Y:S02]  /*5700*/  @!UP2 UMOV UR6, UR7 ;  /* 0x000000070006ac82 */ /* 0x000fe40008000000 */
[----:B------:R-:W3:Y:S02]  /*5710*/  @!UP2 LDCU UR4, c[0x0][0xf20] ;  /* 0x0001e400ff04a7ac */ /* 0x000ee40008000800 */
[----:B---3--:R-:W-:Y:S04]  /*5720*/  @!UP2 USHF.R.U32.HI UR6, URZ, UR4, UR6 ;  /* 0x00000004ff06a299 */ /* 0x008fe80008011606 */
[----:B------:R-:W-:Y:S04]  /*5730*/  @!UP2 USEL UR6, UR13, UR6, !UP0 ;  /* 0x000000060d06a287 */ /* 0x000fe8000c000000 */
[----:B------:R-:W-:Y:S02]  /*5740*/  @!UP2 UIADD3 UR4, UPT, UPT, -UR8, UR6, URZ ;  /* 0x000000060804a290 */ /* 0x000fe4000fffe1ff */
[----:B------:R-:W-:Y:S02]  /*5750*/  @!UP2 UIADD3 UR6, UPT, UPT, UR8, -UR6, URZ ;  /* 0x800000060806a290 */ /* 0x000fe4000fffe0ff */
[----:B------:R-:W-:Y:S02]  /*5760*/  @!UP2 UIMAD UR14, UR4, UR5, UR14 ;  /* 0x00000005040ea2a4 */ /* 0x000fe4000f8e020e */
[----:B------:R-:W-:Y:S01]  /*5770*/  @!UP2 UIMAD UR13, UR6, UR10, UR13 ;  /* 0x0000000a060da2a4 */ /* 0x000fe2000f8e020d */
[----:B------:R-:W-:Y:S11]  /*5780*/  BRA.U UP3, `(.L_x_92) ;  /* 0x0000000103107547 */ /* 0x000ff6000b800000 */
[----:B--2---:R-:W-:Y:S04]  /*5790*/  MOV R0, UR51 ;  /* 0x0000003300007c02 */ /* 0x004fe80008000f00 */
[----:B------:R-:W-:Y:S04]  /*57a0*/  SHF.L.U32 R11, R0, 0x1f, RZ ;  /* 0x0000001f000b7819 */ /* 0x000fe800000006ff */
[----:B------:R-:W2:Y:S02]  /*57b0*/  SYNCS.PHASECHK.TRANS64.TRYWAIT P2, [UR21+0xa8], R11 ;  /* 0x0000a80bff0075a7 */ /* 0x000ea40008041115 */
[----:B--2---:R-:W-:Y:S05]  /*57c0*/  @!P2 BRA `(.L_x_93) ;  /* 0x00000054005ca947 */ /* 0x004fea0003800000 */
.L_x_92:
[----:B------:R-:W-:Y:S05]  /*57d0*/  @!P1 BRA `(.L_x_94) ;  /* 0x0000000000309947 */ /* 0x000fea0003800000 */
[----:B------:R-:W-:Y:S01]  /*57e0*/  ISETP.NE.U32.AND P1, PT, R2, RZ, PT ;  /* 0x000000ff0200720c */ /* 0x000fe20003f25070 */
[----:B------:R-:W3:Y:S01]  /*57f0*/  LDCU.64 UR4, c[0x0][0x358] ;  /* 0x00006b00ff0477ac */ /* 0x000ee20008000a00 */
[----:B------:R-:W-:Y:S02]  /*5800*/  IMAD.MOV.U32 R84, RZ, RZ, 0x1 ;  /* 0x00000001ff547424 */ /* 0x000fe400078e00ff */
[----:B------:R-:W-:Y:S11]  /*5810*/  ISETP.NE.AND.EX P1, PT, R3, RZ, PT, P1 ;  /* 0x000000ff0300720c */ /* 0x000ff60003f25310 */
[----:B------:R-:W-:Y:S02]  /*5820*/  @!UPT UIADD3 URZ, UPT, UPT, URZ, URZ, URZ ;  /* 0x000000fffffff290 */ /* 0x000fe4000fffe0ff */
[----:B--2---:R-:W2:Y:S01]  /*5830*/  @P1 LDC.64 R10, c[0x0][0xc88] ;  /* 0x00032200ff0a1b82 */ /* 0x004ea20000000a00 */
[----:B------:R-:W-:Y:S04]  /*5840*/  @P1 IMAD R0, R4, UR36, RZ ;  /* 0x0000002404001c24 */ /* 0x000fe8000f8e02ff */
[----:B--2---:R-:W-:Y:S04]  /*5850*/  @P1 IMAD.WIDE R10, R0, 0x4, R10 ;  /* 0x00000004000a1825 */ /* 0x004fe800078e020a */
[----:B------:R-:W-:Y:S01]  /*5860*/  HFMA2 R0, -RZ, RZ, 0, 5.9604644775390625e-08 ;  /* 0x00000001ff007431 */ /* 0x000fe200000001ff */
[----:B---3-5:R3:W5:Y:S04]  /*5870*/  @P1 LDG.E R41, desc[UR4][R10.64] ;  /* 0x000000040a291981 */ /* 0x028768000c1e1900 */
[----:B------:R-:W-:Y:S01]  /*5880*/  @!P1 PRMT R84, R0, 0x7610, R84 ;  /* 0x0000761000549816 */ /* 0x000fe20000000054 */
[----:B---3--:R-:W4:Y:S06]  /*5890*/  @!P1 LDC R41, c[0x0][0xc80] ;  /* 0x00032000ff299b82 */ /* 0x008f2c0000000800 */
.L_x_94:
[----:B----45:R-:W-:Y:S01]  /*58a0*/  @!P0 FSETP.EQ.AND P1, PT, R41, RZ, PT ;  /* 0x000000ff2900820b */ /* 0x030fe20003f22000 */
[----:B------:R-:W-:Y:S01]  /*58b0*/  @!UPT UIADD3 URZ, UPT, UPT, URZ, URZ, URZ ;  /* 0x000000fffffff290 */ /* 0x000fe2000fffe0ff */
[----:B------:R-:W-:Y:S11]  /*58c0*/  @!P0 BRA `(.L_x_95) ;  /* 0x0000000000188947 */ /* 0x000ff60003800000 */
[----:B------:R-:W-:Y:S02]  /*58d0*/  LOP3.LUT P0, RZ, R84, 0xff, RZ, 0xc0, !PT ;  /* 0x000000ff54ff7812 */ /* 0x000fe4000780c0ff */
[----:B------:R-:W-:Y:S04]  /*58e0*/  ISETP.NE.U32.AND P1, PT, R2, RZ, PT ;  /* 0x000000ff0200720c */ /* 0x000fe80003f25070 */
[----:B------:R-:W-:Y:S04]  /*58f0*/  ISETP.NE.AND.EX P1, PT, R3, RZ, PT, P1 ;  /* 0x000000ff0300720c */ /* 0x000fe80003f25310 */
[----:B------:R-:W-:Y:S03]  /*5900*/  PLOP3.LUT P1, PT, P1, PT, PT, 0x8, 0x80 ;  /* 0x000000000080781c */ /* 0x000fe60000f2e170 */
[----:B------:R-:W-:Y:S11]  /*5910*/  @P0 FSETP.EQ.AND P1, PT, R41, RZ, PT ;  /* 0x000000ff2900020b */ /* 0x000ff60003f22000 */
[----:B------:R-:W-:Y:S02]  /*5920*/  @!UPT UIADD3 URZ, UPT, UPT, URZ, URZ, URZ ;  /* 0x000000fffffff290 */ /* 0x000fe4000fffe0ff */
.L_x_95:
[----:B------:R-:W3:Y:S01]  /*5930*/  SYNCS.PHASECHK.TRANS64.TRYWAIT P2, [UR21+0x80], R9 ;  /* 0x00008009ff0075a7 */ /* 0x000ee20008041115 */
[----:B------:R-:W-:Y:S04]  /*5940*/  ELECT P0, URZ, PT ;  /* 0x0000000000ff782f */ /* 0x000fe80003800000 */
[----:B------:R-:W-:Y:S11]  /*5950*/  PLOP3.LUT P1, PT, P1, P0, PT, 0xf2, 0x2f ;  /* 0x00000000002f781c */ /* 0x000ff60000f21e72 */
[----:B------:R-:W-:Y:S02]  /*5960*/  @!UPT UIADD3 URZ, UPT, UPT, URZ, URZ, URZ ;  /* 0x000000fffffff290 */ /* 0x000fe4000fffe0ff */
[----:B------:R-:W-:Y:S05]  /*5970*/  @!P1 IADD3 R8, P0, PT, R16, 0x980, RZ ;  /* 0x0000098010089810 */ /* 0x000fea0007f1e0ff */
[----:B------:R-:W-:Y:S01]  /*5980*/  @!P1 IMAD.X R6, RZ, RZ, R17, P0 ;  /* 0x000000ffff069224 */ /* 0x000fe200000e0611 */
[----:B---3--:R-:W-:Y:S07]  /*5990*/  @!P2 BRA `(.L_x_96) ;  /* 0x000000540000a947 */ /* 0x008fee0003800000 */
.L_x_186:
[----:B------:R-:W-:Y:S01]  /*59a0*/  @!P1 R2UR UR5, R8 ;  /* 0x00000000080592ca */ /* 0x000fe200000e0000 */
[----:B------:R-:W-:Y:S01]  /*59b0*/  VOTEU.ALL UP0, P1 ;  /* 0x0000000000ff7886 */ /* 0x000fe20000800000 */
[----:B------:R-:W-:Y:S01]  /*59c0*/  @!P1 R2UR UR4, R6 ;  /* 0x00000000060492ca */ /* 0x000fe200000e0000 */
[----:B--2---:R-:W-:Y:S01]  /*59d0*/  @!P1 IMAD.MOV.U32 R0, RZ, RZ, 0x2000 ;  /* 0x00002000ff009424 */ /* 0x004fe200078e00ff */
[----:B------:R-:W-:Y:S01]  /*59e0*/  UMOV UR8, 0x0 ;  /* 0x0000000000087882 */ /* 0x000fe20000000000 */
[----:B------:R-:W-:Y:S01]  /*59f0*/  UMOV UR9, 0x10000000 ;  /* 0x1000000000097882 */ /* 0x000fe20000000000 */
[----:B------:R-:W-:Y:S01]  /*5a00*/  @!UP0 UIADD3 UR32, UPT, UPT, UR21, 0x200, URZ ;  /* 0x0000020015208890 */ /* 0x000fe2000fffe0ff */
[----:B------:R-:W-:Y:S01]  /*5a10*/  @!P1 IADD3 R8, P0, PT, R16, 0x980, RZ ;  /* 0x0000098010089810 */ /* 0x000fe20007f1e0ff */
[----:B------:R-:W-:Y:S01]  /*5a20*/  VOTEU.ALL UP0, P1 ;  /* 0x0000000000ff7886 */ /* 0x000fe20000800000 */
[----:B------:R-:W-:Y:S03]  /*5a30*/  UPRMT UR6, UR60, 0x654, UR33 ;  /* 0x000006543c067896 */ /* 0x000fe60008000021 */
[----:B------:R-:W-:Y:S02]  /*5a40*/  @!P1 IMAD.X R6, RZ, RZ, R17, P0 ;  /* 0x000000ffff069224 */ /* 0x000fe400000e0611 */
[----:B------:R-:W-:Y:S02]  /*5a50*/  IMAD.U32 R10, RZ, RZ, UR5 ;  /* 0x00000005ff0a7e24 */ /* 0x000fe4000f8e00ff */
[----:B------:R-:W-:Y:S03]  /*5a60*/  IMAD.U32 R11, RZ, RZ, UR4 ;  /* 0x00000004ff0b7e24 */ /* 0x000fe6000f8e00ff */
[----:B------:R-:W-:Y:S02]  /*5a70*/  @!P1 R2UR UR4, R10 ;  /* 0x000000000a0492ca */ /* 0x000fe400000e0000 */
[----:B------:R-:W-:Y:S11]  /*5a80*/  @!P1 R2UR UR5, R11 ;  /* 0x000000000b0592ca */ /* 0x000ff600000e0000 */
[----:B------:R-:W-:Y:S02]  /*5a90*/  @!UPT UIADD3 URZ, UPT, UPT, URZ, URZ, URZ ;  /* 0x000000fffffff290 */ /* 0x000fe4000fffe0ff */
[----:B------:R2:W-:Y:S01]  /*5aa0*/  @!UP0 UTMALDG.3D [UR32], [UR4], desc[UR8] ;  /* 0x00000820040085b4 */ /* 0x0005e20008011000 */
[----:B------:R2:W-:Y:S01]  /*5ab0*/  @!P1 SYNCS.ARRIVE.TRANS64.RED.A0TR RZ, [UR21+0x60], R0 ;  /* 0x00006000ffff99a7 */ /* 0x0005e20008300415 */
[----:B------:R-:W-:Y:S01]  /*5ac0*/  SYNCS.ARRIVE.TRANS64.RED.A1T0 RZ, [UR6], RZ ;  /* 0x000000ffffff79a7 */ /* 0x000fe20008100406 */
[----:B------:R-:W3:Y:S02]  /*5ad0*/  SYNCS.PHASECHK.TRANS64.TRYWAIT P2, [UR21+0x88], R9 ;  /* 0x00008809ff0075a7 */ /* 0x000ee40008041115 */
[----:B--23--:R-:W-:Y:S05]  /*5ae0*/  @!P2 BRA `(.L_x_97) ;  /* 0x0000005000c4a947 */ /* 0x00cfea0003800000 */
.L_x_188:
        /* <DEDUP_REMOVED lines=8> */
[----:B------:R-:W-:Y:S01]  /*5b70*/  @!UP0 UIADD3 UR24, UPT, UPT, UR21, 0x2200, URZ ;  /* 0x0000220015188890 */ /* 0x000fe2000fffe0ff */
[----:B------:R-:W-:Y:S01]  /*5b80*/  VOTEU.ALL UP0, P1 ;  /* 0x0000000000ff7886 */ /* 0x000fe20000800000 */
[----:B------:R-:W-:Y:S01]  /*5b90*/  UMOV UR27, UR35 ;  /* 0x00000023001b7c82 */ /* 0x000fe20008000000 */
[----:B------:R-:W-:Y:S02]  /*5ba0*/  UMOV UR28, UR36 ;  /* 0x00000024001c7c82 */ /* 0x000fe40008000000 */
[----:B------:R-:W-:Y:S01]  /*5bb0*/  IMAD.U32 R10, RZ, RZ, UR5 ;  /* 0x00000005ff0a7e24 */ /* 0x000fe2000f8e00ff */
[----:B------:R-:W-:Y:S01]  /*5bc0*/  UPRMT UR6, UR60, 0x654, UR25 ;  /* 0x000006543c067896 */ /* 0x000fe20008000019 */
[----:B------:R-:W-:Y:S02]  /*5bd0*/  IMAD.U32 R11, RZ, RZ, UR4 ;  /* 0x00000004ff0b7e24 */ /* 0x000fe4000f8e00ff */
[----:B------:R-:W-:Y:S01]  /*5be0*/  @!P1 IMAD.X R6, RZ, RZ, R17, P0 ;  /* 0x000000ffff069224 */ /* 0x000fe200000e0611 */
        /* <DEDUP_REMOVED lines=8> */
.L_x_190:
[----:B------:R-:W-:Y:S01]  /*5c70*/  @!P1 R2UR UR5, R8 ;  /* 0x00000000080592ca */ /* 0x000fe200000e0000 */
[----:B------:R-:W-:Y:S01]  /*5c80*/  VOTEU.ALL UP0, P1 ;  /* 0x0000000000ff7886 */ /* 0x000fe20000800000 */
[----:B------:R-:W-:Y:S01]  /*5c90*/  @!P1 R2UR UR4, R6 ;  /* 0x00000000060492ca */ /* 0x000fe200000e0000 */
[----:B--2---:R-:W-:Y:S01]  /*5ca0*/  @!P1 IMAD.MOV.U32 R0, RZ, RZ, 0x2000 ;  /* 0x00002000ff009424 */ /* 0x004fe200078e00ff */
[----:B------:R-:W-:Y:S01]  /*5cb0*/  UMOV UR8, 0x0 ;  /* 0x0000000000087882 */ /* 0x000fe20000000000 */
[----:B------:R-:W-:Y:S01]  /*5cc0*/  UMOV UR9, 0x10000000 ;  /* 0x1000000000097882 */ /* 0x000fe20000000000 */
[----:B------:R-:W-:Y:S01]  /*5cd0*/  @!UP0 UIADD3 UR18, UPT, UPT, UR34, 0x40, URZ ;  /* 0x0000004022128890 */ /* 0x000fe2000fffe0ff */
[----:B------:R-:W-:Y:S01]  /*5ce0*/  VIADD R14, R14, 0x1 ;  /* 0x000000010e0e7836 */ /* 0x000fe20000000000 */
[----:B------:R-:W-:Y:S01]  /*5cf0*/  @!UP0 UIADD3 UR16, UPT, UPT, UR21, 0x4200, URZ ;  /* 0x0000420015108890 */ /* 0x000fe2000fffe0ff */
[----:B------:R-:W-:Y:S01]  /*5d00*/  VOTEU.ALL UP0, P1 ;  /* 0x0000000000ff7886 */ /* 0x000fe20000800000 */
[----:B------:R-:W-:Y:S01]  /*5d10*/  UMOV UR19, UR35 ;  /* 0x0000002300137c82 */ /* 0x000fe20008000000 */
[----:B------:R-:W-:Y:S02]  /*5d20*/  UMOV UR20, UR36 ;  /* 0x0000002400147c82 */ /* 0x000fe40008000000 */
[----:B------:R-:W-:Y:S01]  /*5d30*/  IMAD.U32 R10, RZ, RZ, UR5 ;  /* 0x00000005ff0a7e24 */ /* 0x000fe2000f8e00ff */
[----:B------:R-:W-:Y:S01]  /*5d40*/  UPRMT UR6, UR60, 0x654, UR17 ;  /* 0x000006543c067896 */ /* 0x000fe20008000011 */
        /* <DEDUP_REMOVED lines=9> */
.L_x_192:
[----:B------:R-:W-:Y:S01]  /*5de0*/  @!P1 IADD3 R6, P0, PT, R16, 0x980, RZ ;  /* 0x0000098010069810 */ /* 0x000fe20007f1e0ff */
[----:B------:R-:W-:Y:S01]  /*5df0*/  VOTEU.ALL UP0, P1 ;  /* 0x0000000000ff7886 */ /* 0x000fe20000800000 */
[----:B------:R-:W-:Y:S01]  /*5e00*/  UMOV UR6, 0x0 ;  /* 0x0000000000067882 */ /* 0x000fe20000000000 */
[----:B------:R-:W-:Y:S01]  /*5e10*/  UMOV UR7, 0x10000000 ;  /* 0x1000000000077882 */ /* 0x000fe20000000000 */
[----:B------:R-:W-:Y:S01]  /*5e20*/  @!P1 R2UR UR5, R6 ;  /* 0x00000000060592ca */ /* 0x000fe200000e0000 */
[----:B--2---:R-:W-:Y:S01]  /*5e30*/  @!P1 IMAD.X R0, RZ, RZ, R17, P0 ;  /* 0x000000ffff009224 */ /* 0x004fe200000e0611 */
[----:B------:R-:W-:Y:S01]  /*5e40*/  @!UP0 UIADD3 UR10, UPT, UPT, UR34, 0x60, URZ ;  /* 0x00000060220a8890 */ /* 0x000fe2000fffe0ff */
[----:B------:R-:W-:Y:S01]  /*5e50*/  R2UR UR18, R87 ;  /* 0x00000000571272ca */ /* 0x000fe200000e0000 */
[----:B------:R-:W-:Y:S01]  /*5e60*/  @!UP0 UIADD3 UR8, UPT, UPT, UR21, 0x6200, URZ ;  /* 0x0000620015088890 */ /* 0x000fe2000fffe0ff */
[----:B------:R-:W-:Y:S01]  /*5e70*/  R2UR UR16, R86 ;  /* 0x00000000561072ca */ /* 0x000fe200000e0000 */
[----:B------:R-:W-:Y:S01]  /*5e80*/  @!UP0 UIADD3 UR9, UPT, UPT, UR21, 0x78, URZ ;  /* 0x0000007815098890 */ /* 0x000fe2000fffe0ff */
[----:B------:R-:W-:Y:S01]  /*5e90*/  @!P1 R2UR UR4, R0 ;  /* 0x00000000000492ca */ /* 0x000fe200000e0000 */
[----:B------:R-:W-:Y:S01]  /*5ea0*/  VOTEU.ALL UP0, P1 ;  /* 0x0000000000ff7886 */ /* 0x000fe20000800000 */
[----:B------:R-:W-:Y:S01]  /*5eb0*/  UMOV UR11, UR35 ;  /* 0x00000023000b7c82 */ /* 0x000fe20008000000 */
[----:B------:R-:W-:Y:S01]  /*5ec0*/  UMOV UR12, UR36 ;  /* 0x00000024000c7c82 */ /* 0x000fe20008000000 */
[C---:B------:R-:W-:Y:S01]  /*5ed0*/  ISETP.NE.AND P0, PT, R14.reuse, 0x2, PT ;  /* 0x000000020e00780c */ /* 0x040fe20003f05270 */
[----:B------:R-:W-:Y:S01]  /*5ee0*/  UPLOP3.LUT UP3, UPT, UPT, UPT, UPT, 0x80, 0x8 ;  /* 0x000000000008789c */ /* 0x000fe20003f6f070 */
[----:B------:R-:W-:Y:S01]  /*5ef0*/  IMAD.U32 R8, RZ, RZ, UR5 ;  /* 0x00000005ff087e24 */ /* 0x000fe2000f8e00ff */
[----:B------:R-:W-:Y:S01]  /*5f00*/  LOP3.LUT R15, R15, 0x1, RZ, 0x3c, !PT ;  /* 0x000000010f0f7812 */ /* 0x000fe200078e3cff */
[----:B------:R-:W-:Y:S01]  /*5f10*/  UMOV UR36, UR29 ;  /* 0x0000001d00247c82 */ /* 0x000fe20008000000 */
[----:B------:R-:W-:Y:S01]  /*5f20*/  SEL R0, RZ, 0x1, P0 ;  /* 0x00000001ff007807 */ /* 0x000fe20000000000 */
[----:B------:R-:W-:Y:S01]  /*5f30*/  UIADD3 UR20, UPT, UPT, UR14, UR18, URZ ;  /* 0x000000120e147290 */ /* 0x000fe2000fffe0ff */
[----:B------:R-:W-:Y:S02]  /*5f40*/  SEL R14, R14, RZ, P0 ;  /* 0x000000ff0e0e7207 */ /* 0x000fe40000000000 */
[----:B------:R-:W-:Y:S01]  /*5f50*/  IMAD.U32 R9, RZ, RZ, UR4 ;  /* 0x00000004ff097e24 */ /* 0x000fe2000f8e00ff */
[----:B------:R-:W-:Y:S02]  /*5f60*/  @!P1 R2UR UR4, R8 ;  /* 0x00000000080492ca */ /* 0x000fe400000e0000 */
[----:B------:R-:W-:Y:S02]  /*5f70*/  LOP3.LUT R13, R13, R0, RZ, 0x3c, !PT ;  /* 0x000000000d0d7212 */ /* 0x000fe400078e3cff */
[----:B------:R-:W-:Y:S11]  /*5f80*/  @!P1 R2UR UR5, R9 ;  /* 0x00000000090592ca */ /* 0x000ff600000e0000 */
[----:B------:R-:W-:Y:S02]  /*5f90*/  @!UPT UIADD3 URZ, UPT, UPT, URZ, URZ, URZ ;  /* 0x000000fffffff290 */ /* 0x000fe4000fffe0ff */
[----:B------:R2:W-:Y:S01]  /*5fa0*/  @!UP0 UTMALDG.3D [UR8], [UR4], desc[UR6] ;  /* 0x00000608040085b4 */ /* 0x0005e20008011000 */
[----:B------:R3:W-:Y:S01]  /*5fb0*/  @!P1 SYNCS.ARRIVE.TRANS64.RED.A0TR RZ, [UR21+0x78], R7 ;  /* 0x00007807ffff99a7 */ /* 0x0007e20008300415 */
[----:B------:R-:W-:Y:S01]  /*5fc0*/  SYNCS.ARRIVE.TRANS64.RED.A1T0 RZ, [UR37], RZ ;  /* 0x000000ffffff79a7 */ /* 0x000fe20008100425 */
[----:B--2---:R-:W-:Y:S01]  /*5fd0*/  UIADD3 UR12, UPT, UPT, UR13, UR16, URZ ;  /* 0x000000100d0c7290 */ /* 0x004fe2000fffe0ff */
[----:B------:R-:W-:Y:S11]  /*5fe0*/  BRA.U UP1, `(.L_x_100) ;  /* 0xfffffff101647547 */ /* 0x000ff6000b83ffff */
[----:B------:R-:W-:-:S04]  /*5ff0*/  SHF.L.U32 R3, R15, 0x1f, RZ ;  /* 0x0000001f0f037819 */ /* 0x000fc800000006ff */
[----:B------:R-:W2:Y:S02]  /*6000*/  SYNCS.PHASECHK.TRANS64.TRYWAIT P0, [UR21+0x80], R3 ;  /* 0x00008003ff0075a7 */ /* 0x000ea40008001115 */
[----:B--2---:R-:W-:Y:S05]  /*6010*/  @!P0 BRA `(.L_x_101) ;  /* 0x0000004c00c08947 */ /* 0x004fea0003800000 */
.L_x_194:
[----:B------:R-:W4:Y:S02]  /*6020*/  SYNCS.PHASECHK.TRANS64.TRYWAIT P0, [UR21+0x88], R3 ;  /* 0x00008803ff0075a7 */ /* 0x000f240008001115 */
[----:B----4-:R-:W-:Y:S05]  /*6030*/  @!P0 BRA `(.L_x_102) ;  /* 0x0000004c00d08947 */ /* 0x010fea0003800000 */
.L_x_196:
[----:B------:R-:W4:Y:S02]  /*6040*/  SYNCS.PHASECHK.TRANS64.TRYWAIT P0, [UR21+0x90], R3 ;  /* 0x00009003ff0075a7 */ /* 0x000f240008001115 */
[----:B----4-:R-:W-:Y:S05]  /*6050*/  @!P0 BRA `(.L_x_103) ;  /* 0x0000004c00e08947 */ /* 0x010fea0003800000 */
.L_x_198:
[----:B--2---:R-:W-:-:S07]  /*6060*/  MOV R0, UR21 ;  /* 0x0000001500007c02 */ /* 0x004fce0008000f00 */
.L_x_104:
[----:B--2---:R-:W-:-:S04]  /*6070*/  SHF.L.U32 R3, R15, 0x1f, RZ ;  /* 0x0000001f0f037819 */ /* 0x004fc800000006ff */
[----:B------:R2:W4:Y:S03]  /*6080*/  SYNCS.PHASECHK.TRANS64.TRYWAIT P0, [R0+URZ+0x98], R3 ;  /* 0x00009803000075a7 */ /* 0x00052600080011ff */
[----:B----4-:R-:W-:Y:S05]  /*6090*/  @!P0 NANOSLEEP.SYNCS 0x989680 ;  /* 0x009896800000895d */ /* 0x010fea0003900000 */
[----:B------:R-:W4:Y:S02]  /*60a0*/  @!P0 SYNCS.PHASECHK.TRANS64 P0, [R0+URZ+0x98], R3 ;  /* 0x00009803000085a7 */ /* 0x000f2400080010ff */
[----:B-1--4-:R-:W-:Y:S05]  /*60b0*/  @P0 EXIT ;  /* 0x000000000000094d */ /* 0x012fea0003800000 */
[----:B------:R-:W-:Y:S05]  /*60c0*/  BRA `(.L_x_104) ;  /* 0xfffffffc00e87947 */ /* 0x000fea000383ffff */
.L_x_89:
[----:B------:R-:W-:-:S06]  /*60d0*/  UISETP.GE.AND UP0, UPT, UR21, 0x4, UPT ;  /* 0x000000041500788c */ /* 0x000fcc000bf06270 */
[----:B------:R-:W-:-:S13]  /*60e0*/  PLOP3.LUT P0, PT, PT, PT, UP0, 0x80, 0x8 ;  /* 0x000000000008781c */ /* 0x000fda0003f0f008 */
[----:B------:R-:W-:Y:S05]  /*60f0*/  @!P0 EXIT ;  /* 0x000000000000894d */ /* 0x000fea0003800000 */
[----:B------:R-:W-:Y:S01]  /*6100*/  BAR.SYNC.DEFER_BLOCKING 0x6, 0xa0 ;  /* 0x0182800000007b1d */ /* 0x000fe20000010000 */
[C---:B------:R-:W-:Y:S01]  /*6110*/  IMAD.SHL.U32 R4, R98.reuse, 0x20, RZ ;  /* 0x0000002062047824 */ /* 0x040fe200078e00ff */
[C---:B------:R-:W-:Y:S01]  /*6120*/  LOP3.LUT R99, R98.reuse, 0x60, RZ, 0xc0, !PT ;  /* 0x0000006062637812 */ /* 0x040fe200078ec0ff */
[C---:B------:R-:W-:Y:S01]  /*6130*/  IMAD.SHL.U32 R97, R98.reuse, 0x4, RZ ;  /* 0x0000000462617824 */ /* 0x040fe200078e00ff */
[C---:B------:R-:W-:Y:S01]  /*6140*/  LOP3.LUT R96, R98.reuse, 0x2, RZ, 0xc0, !PT ;  /* 0x0000000262607812 */ /* 0x040fe200078ec0ff */
[----:B------:R-:W-:Y:S01]  /*6150*/  IMAD.U32 R37, R98, 0x10000, RZ ;  /* 0x0001000062257824 */ /* 0x000fe200078e00ff */
[----:B------:R-:W-:Y:S02]  /*6160*/  UMOV UR44, 0x400 ;  /* 0x00000400002c7882 */ /* 0x000fe40000000000 */
[----:B------:R-:W1:Y:S01]  /*6170*/  LDC.64 R80, c[0x0][0xc88] ;  /* 0x00032200ff507b82 */ /* 0x000e620000000a00 */
[----:B------:R-:W-:Y:S01]  /*6180*/  ULEA UR44, UR60, UR44, 0x18 ;  /* 0x0000002c3c2c7291 */ /* 0x000fe2000f8ec0ff */
[----:B------:R-:W-:Y:S01]  /*6190*/  LOP3.LUT R6, R4, 0xc0, RZ, 0xc0, !PT ;  /* 0x000000c004067812 */ /* 0x000fe200078ec0ff */
[----:B------:R-:W-:Y:S01]  /*61a0*/  HFMA2 R90, -RZ, RZ, 0, 0 ;  /* 0x00000000ff5a7431 */ /* 0x000fe200000001ff */
[----:B------:R-:W-:Y:S01]  /*61b0*/  LOP3.LUT R98, R98, 0x4, RZ, 0xc0, !PT ;  /* 0x0000000462627812 */ /* 0x000fe200078ec0ff */
[----:B------:R-:W-:Y:S01]  /*61c0*/  UIADD3 UR4, UPT, UPT, UR44, 0x200, URZ ;  /* 0x000002002c047890 */ /* 0x000fe2000fffe0ff */
[----:B------:R-:W-:Y:S01]  /*61d0*/  LOP3.LUT R97, R6, 0x18, R97, 0xf8, !PT ;  /* 0x0000001806617812 */ /* 0x000fe200078ef861 */
[----:B------:R-:W-:Y:S01]  /*61e0*/  IMAD.MOV.U32 R94, RZ, RZ, 0x1 ;  /* 0x00000001ff5e7424 */ /* 0x000fe200078e00ff */
[----:B------:R-:W2:Y:S01]  /*61f0*/  LDC.64 R82, c[0x0][0xc90] ;  /* 0x00032400ff527b82 */ /* 0x000ea20000000a00 */
[----:B------:R-:W-:Y:S01]  /*6200*/  LOP3.LUT R37, R37, 0x600000, RZ, 0xc0, !PT ;  /* 0x0060000025257812 */ /* 0x000fe200078ec0ff */
[----:B------:R-:W-:Y:S01]  /*6210*/  IMAD.MOV.U32 R36, RZ, RZ, RZ ;  /* 0x000000ffff247224 */ /* 0x000fe200078e00ff */
[----:B------:R-:W-:Y:S01]  /*6220*/  LOP3.LUT R97, R97, 0xf20, R4, 0xf8, !PT ;  /* 0x00000f2061617812 */ /* 0x000fe200078ef804 */
[----:B------:R-:W-:Y:S01]  /*6230*/  IMAD.U32 R88, RZ, RZ, UR4 ;  /* 0x00000004ff587e24 */ /* 0x000fe2000f8e00ff */
[----:B------:R-:W-:Y:S01]  /*6240*/  CS2R R92, SRZ ;  /* 0x00000000005c7805 */ /* 0x000fe2000001ff00 */
[----:B------:R-:W3:Y:S02]  /*6250*/  LDCU UR59, c[0x0][0x370] ;  /* 0x00006e00ff3b77ac */ /* 0x000ee40008000800 */
[----:B------:R-:W4:Y:S01]  /*6260*/  LDC.64 R78, c[0x0][0xcb0] ;  /* 0x00032c00ff4e7b82 */ /* 0x000f220000000a00 */
[----:B------:R-:W3:Y:S01]  /*6270*/  LDS R0, [UR44+0x140] ;  /* 0x0001402cff007984 */ /* 0x000ee20008000800 */
[----:B------:R-:W-:Y:S01]  /*6280*/  LEA R97, R97, R88, 0x1 ;  /* 0x0000005861617211 */ /* 0x000fe200078e08ff */
[----:B------:R-:W1:Y:S04]  /*6290*/  LDCU UR43, c[0x0][0xf0c] ;  /* 0x0001e180ff2b77ac */ /* 0x000e680008000800 */
[--C-:B------:R-:W-:Y:S01]  /*62a0*/  IMAD R96, R96, -0x10, R97.reuse ;  /* 0xfffffff060607824 */ /* 0x100fe200078e0261 */
[----:B------:R-:W1:Y:S01]  /*62b0*/  LDC.64 R76, c[0x0][0xca8] ;  /* 0x00032a00ff4c7b82 */ /* 0x000e620000000a00 */
[----:B------:R-:W-:Y:S01]  /*62c0*/  IMAD R95, R98, -0x10, R97 ;  /* 0xfffffff0625f7824 */ /* 0x000fe200078e0261 */
[----:B------:R-:W1:Y:S01]  /*62d0*/  LDCU UR63, c[0x0][0xf20] ;  /* 0x0001e400ff3f77ac */ /* 0x000e620008000800 */
[----:B------:R-:W1:Y:S01]  /*62e0*/  LDCU UR39, c[0x0][0xf30] ;  /* 0x0001e600ff2777ac */ /* 0x000e620008000800 */
[----:B------:R-:W1:Y:S01]  /*62f0*/  LDCU.64 UR56, c[0x0][0xc88] ;  /* 0x00019100ff3877ac */ /* 0x000e620008000a00 */
[----:B------:R-:W1:Y:S01]  /*6300*/  LDCU.64 UR40, c[0x0][0xf28] ;  /* 0x0001e500ff2877ac */ /* 0x000e620008000a00 */
[----:B------:R-:W1:Y:S01]  /*6310*/  LDCU.128 UR52, c[0x0][0xf10] ;  /* 0x0001e200ff3477ac */ /* 0x000e620008000c00 */
[----:B------:R-:W1:Y:S01]  /*6320*/  LDCU UR58, c[0x0][0x374] ;  /* 0x00006e80ff3a77ac */ /* 0x000e620008000800 */
[----:B------:R-:W-:Y:S01]  /*6330*/  UMOV UR47, URZ ;  /* 0x000000ff002f7c82 */ /* 0x000fe20008000000 */
[----:B------:R-:W-:Y:S01]  /*6340*/  UMOV UR46, URZ ;  /* 0x000000ff002e7c82 */ /* 0x000fe20008000000 */
[----:B--23--:R-:W-:-:S07]  /*6350*/  IADD3 R37, PT, PT, R0, R37, RZ ;  /* 0x0000002500257210 */ /* 0x00cfce0007ffe0ff */
.L_x_148:
[----:B------:R-:W-:Y:S02]  /*6360*/  LEA R3, R90, UR44, 0x3 ;  /* 0x0000002c5a037c11 */ /* 0x000fe4000f8e18ff */
[----:B------:R-:W-:Y:S02]  /*6370*/  SHF.L.U32 R0, R92, 0x1f, RZ ;  /* 0x0000001f5c007819 */ /* 0x000fe400000006ff */
[----:B------:R-:W-:Y:S02]  /*6380*/  LEA R5, R90, UR44, 0x4 ;  /* 0x0000002c5a057c11 */ /* 0x000fe4000f8e20ff */
[----:B--2---:R-:W2:Y:S02]  /*6390*/  SYNCS.PHASECHK.TRANS64.TRYWAIT P0, [R3+URZ+0xb0], R0 ;  /* 0x0000b000030075a7 */ /* 0x004ea400080011ff */
[----:B-12---:R-:W-:Y:S05]  /*63a0*/  @!P0 BRA `(.L_x_105) ;  /* 0x0000004c00248947 */ /* 0x006fea0003800000 */
.L_x_199:
[----:B------:R-:W3:Y:S01]  /*63b0*/  LDS.128 R4, [R5+0x120] ;  /* 0x0001200005047984 */ /* 0x000ee20000000c00 */
[----:B------:R-:W-:Y:S01]  /*63c0*/  UISETP.GE.AND UP0, UPT, UR42, 0x1, UPT ;  /* 0x000000012a00788c */ /* 0x000fe2000bf06270 */
[----:B------:R-:W-:Y:S01]  /*63d0*/  @!PT LDS RZ, [RZ] ;  /* 0x00000000fffff984 */ /* 0x000fe20000000800 */
[----:B------:R-:W-:Y:S01]  /*63e0*/  @!PT LDS RZ, [RZ] ;  /* 0x00000000fffff984 */ /* 0x000fe20000000800 */
[----:B------:R-:W-:Y:S01]  /*63f0*/  @!PT LDS RZ, [RZ] ;  /* 0x00000000fffff984 */ /* 0x000fe20000000800 */
[----:B------:R-:W-:Y:S01]  /*6400*/  @!PT LDS RZ, [RZ] ;  /* 0x00000000fffff984 */ /* 0x000fe20000000800 */
[----:B------:R1:W-:Y:S06]  /*6410*/  MEMBAR.ALL.CTA ;  /* 0x0000000000007992 */ /* 0x0003ec0000008000 */
[----:B-1----:R-:W1:Y:S01]  /*6420*/  FENCE.VIEW.ASYNC.S ;  /* 0x00000000000073c6 */ /* 0x002e620000000000 */
[----:B---3--:R-:W-:Y:S11]  /*6430*/  LOP3.LUT P0, RZ, R6, 0x1, RZ, 0xc0, !PT ;  /* 0x0000000106ff7812 */ /* 0x008ff6000780c0ff */
[----:B------:R-:W-:Y:S02]  /*6440*/  @!UPT UIADD3 URZ, UPT, UPT, URZ, URZ, URZ ;  /* 0x000000fffffff290 */ /* 0x000fe4000fffe0ff */
[----:B-1----:R-:W-:Y:S01]  /*6450*/  VOTEU.ANY UP1, P0 ;  /* 0x0000000000ff7886 */ /* 0x002fe20000020100 */
[----:B------:R-:W-:Y:S01]  /*6460*/  PLOP3.LUT P0, PT, PT, PT, UP1, 0x80, 0x8 ;  /* 0x000000000008781c */ /* 0x000fe20003f0f018 */
[----:B------:R-:W-:Y:S11]  /*6470*/  UP2UR UR62, UPR, URZ, 0x2 ;  /* 0x00000002ff3e7883 */ /* 0x000ff60008000000 */
[----:B------:R-:W-:Y:S01]  /*6480*/  @!UPT UIADD3 URZ, UPT, UPT, URZ, URZ, URZ ;  /* 0x000000fffffff290 */ /* 0x000fe2000fffe0ff */
[----:B--2---:R-:W-:Y:S02]  /*6490*/  @P0 SHF.R.U32.HI R0, RZ, 0x10, R5 ;  /* 0x00000010ff000819 */ /* 0x004fe40000011605 */
        /* <DEDUP_REMOVED lines=14> */
[----:B------:R-:W-:Y:S02]  /*6580*/  UISETP.NE.AND UP0, UPT, UR54, 0x1, UPT ;  /* 0x000000013600788c */ /* 0x000fe4000bf05270 */
[----:B------:R-:W-:Y:S02]  /*6590*/  UIMAD.WIDE.U32 UR8, UR37, UR55, URZ ;  /* 0x00000037250872a5 */ /* 0x000fe4000f8e00ff */
[----:B------:R-:W-:Y:S02]  /*65a0*/  UIMAD.WIDE.U32 UR10, UR38, UR52, URZ ;  /* 0x00000034260a72a5 */ /* 0x000fe4000f8e00ff */
[----:B------:R-:W-:Y:S02]  /*65b0*/  UISETP.NE.AND UP1, UPT, UR43, 0x1, UPT ;  /* 0x000000012b00788c */ /* 0x000fe4000bf25270 */
[----:B------:R-:W-:Y:S01]  /*65c0*/  UISETP.NE.AND UP2, UPT, UR42, 0x1, UPT ;  /* 0x000000012a00788c */ /* 0x000fe2000bf45270 */
[----:B------:R-:W-:Y:S02]  /*65d0*/  UMOV UR4, UR5 ;  /* 0x0000000500047c82 */ /* 0x000fe40008000000 */
[----:B------:R-:W-:Y:S03]  /*65e0*/  USHF.R.U32.HI UR5, URZ, UR63, UR4 ;  /* 0x0000003fff057299 */ /* 0x000fe60008011604 */
[----:B------:R-:W-:Y:S02]  /*65f0*/  UMOV UR4, UR7 ;  /* 0x0000000700047c82 */ /* 0x000fe40008000000 */
[----:B------:R-:W-:Y:S02]  /*6600*/  USHF.R.U32.HI UR7, URZ, UR53, UR4 ;  /* 0x00000035ff077299 */ /* 0x000fe40008011604 */
[----:B------:R-:W-:Y:S02]  /*6610*/  USEL UR4, UR58, UR5, !UP0 ;  /* 0x000000053a047287 */ /* 0x000fe4000c000000 */
[----:B------:R-:W-:Y:S01]  /*6620*/  USEL UR7, UR59, UR7, !UP1 ;  /* 0x000000073b077287 */ /* 0x000fe2000c800000 */
[----:B------:R-:W-:Y:S01]  /*6630*/  UMOV UR5, UR9 ;  /* 0x0000000900057c82 */ /* 0x000fe20008000000 */
[----:B------:R-:W-:Y:S02]  /*6640*/  UIMAD.WIDE.U32 UR8, UR4, UR40, URZ ;  /* 0x00000028040872a5 */ /* 0x000fe4000f8e00ff */
[----:B------:R-:W-:Y:S03]  /*6650*/  USHF.R.U32.HI UR6, URZ, UR63, UR5 ;  /* 0x0000003fff067299 */ /* 0x000fe60008011605 */
[----:B------:R-:W-:Y:S01]  /*6660*/  UMOV UR5, UR11 ;  /* 0x0000000b00057c82 */ /* 0x000fe20008000000 */
[----:B------:R-:W-:Y:S02]  /*6670*/  UIMAD.WIDE.U32 UR10, UR7, UR40, URZ ;  /* 0x00000028070a72a5 */ /* 0x000fe4000f8e00ff */
[----:B------:R-:W-:Y:S02]  /*6680*/  USHF.R.U32.HI UR13, URZ, UR53, UR5 ;  /* 0x00000035ff0d7299 */ /* 0x000fe40008011605 */
[----:B------:R-:W-:Y:S01]  /*6690*/  USEL UR6, UR37, UR6, !UP0 ;  /* 0x0000000625067287 */ /* 0x000fe2000c000000 */
[----:B------:R-:W-:Y:S02]  /*66a0*/  UMOV UR5, UR9 ;  /* 0x0000000900057c82 */ /* 0x000fe40008000000 */
[----:B------:R-:W-:Y:S01]  /*66b0*/  UMOV UR10, UR11 ;  /* 0x0000000b000a7c82 */ /* 0x000fe20008000000 */
[----:B------:R-:W-:Y:S02]  /*66c0*/  @UP2 USHF.R.U32.HI UR4, URZ, UR41, UR5 ;  /* 0x00000029ff042299 */ /* 0x000fe40008011605 */
[----:B------:R-:W-:Y:S02]  /*66d0*/  @UP2 USHF.R.U32.HI UR7, URZ, UR41, UR10 ;  /* 0x00000029ff072299 */ /* 0x000fe4000801160a */
[----:B------:R-:W-:Y:S02]  /*66e0*/  UIMAD UR4, UR42, UR4, URZ ;  /* 0x000000042a0472a4 */ /* 0x000fe4000f8e02ff */
        /* <DEDUP_REMOVED lines=8> */
[----:B------:R-:W-:Y:S02]  /*6770*/  USEL UR11, UR6, UR4, !UP2 ;  /* 0x00000004060b7287 */ /* 0x000fe4000d000000 */
[----:B------:R-:W-:Y:S02]  /*6780*/  UIADD3 UR8, UPT, UPT, -UR5, URZ, URZ ;  /* 0x000000ff05087290 */ /* 0x000fe4000fffe1ff */
[----:B------:R-:W-:Y:S01]  /*6790*/  UIADD3 UR10, UPT, UPT, -UR11, URZ, URZ ;  /* 0x000000ff0b0a7290 */ /* 0x000fe2000fffe1ff */
[----:B------:R-:W-:Y:S01]  /*67a0*/  @!UP0 UMOV UR4, UR9 ;  /* 0x0000000900048c82 */ /* 0x000fe20008000000 */
[----:B------:R-:W-:Y:S02]  /*67b0*/  UIADD3 UR9, UPT, UPT, -UR6, URZ, URZ ;  /* 0x000000ff06097290 */ /* 0x000fe4000fffe1ff */
[----:B------:R-:W-:Y:S02]  /*67c0*/  @!UP0 USHF.R.U32.HI UR4, URZ, UR41, UR4 ;  /* 0x00000029ff048299 */ /* 0x000fe40008011604 */
[----:B------:R-:W-:Y:S02]  /*67d0*/  UIMAD UR10, UR42, UR10, UR6 ;  /* 0x0000000a2a0a72a4 */ /* 0x000fe4000f8e0206 */
[----:B------:R-:W-:Y:S04]  /*67e0*/  @!UP0 USEL UR4, UR5, UR4, !UP2 ;  /* 0x0000000405048287 */ /* 0x000fe8000d000000 */
[----:B------:R-:W-:Y:S02]  /*67f0*/  @!UP0 UIMAD UR10, UR7, UR10, UR4 ;  /* 0x0000000a070a82a4 */ /* 0x000fe4000f8e0204 */
[----:B------:R-:W-:Y:S02]  /*6800*/  @!UP0 UIADD3 UR11, UPT, UPT, UR11, -UR4, URZ ;  /* 0x800000040b0b8290 */ /* 0x000fe4000fffe0ff */
[----:B------:R-:W-:Y:S02]  /*6810*/  UIMAD UR7, UR43, UR8, UR38 ;  /* 0x000000082b0772a4 */ /* 0x000fe4000f8e0226 */
[----:B------:R-:W-:Y:S02]  /*6820*/  @!UP0 UIMAD UR6, UR11, UR42, UR5 ;  /* 0x0000002a0b0682a4 */ /* 0x000fe4000f8e0205 */
[----:B------:R-:W-:Y:S01]  /*6830*/  UIMAD UR4, UR54, UR9, UR37 ;  /* 0x00000009360472a4 */ /* 0x000fe2000f8e0225 */
[----:B------:R-:W-:Y:S02]  /*6840*/  @!UP0 UMOV UR5, UR10 ;  /* 0x0000000a00058c82 */ /* 0x000fe40008000000 */
[----:B------:R-:W-:Y:S02]  /*6850*/  UIMAD UR38, UR5, UR43, UR7 ;  /* 0x0000002b052672a4 */ /* 0x000fe4000f8e0207 */
[----:B------:R-:W-:Y:S11]  /*6860*/  UIMAD UR37, UR6, UR54, UR4 ;  /* 0x00000036062572a4 */ /* 0x000ff6000f8e0204 */
[----:B------:R-:W-:Y:S01]  /*6870*/  @!UPT UIADD3 URZ, UPT, UPT, URZ, URZ, URZ ;  /* 0x000000fffffff290 */ /* 0x000fe2000fffe0ff */
.L_x_106:
[----:B------:R-:W-:Y:S01]  /*6880*/  UISETP.NE.AND UP0, UPT, UR39, 0x1, UPT ;  /* 0x000000012700788c */ /* 0x000fe2000bf05270 */
[----:B------:R-:W-:Y:S01]  /*6890*/  LOP3.LUT P0, RZ, R88, 0x1b0, RZ, 0xc0, !PT ;  /* 0x000001b058ff7812 */ /* 0x000fe2000780c0ff */
[----:B------:R-:W-:Y:S01]  /*68a0*/  USHF.L.U32 UR49, UR12, 0x7, URZ ;  /* 0x000000070c317899 */ /* 0x000fe200080006ff */
[----:B------:R-:W-:Y:S01]  /*68b0*/  BSSY.RECONVERGENT B6, `(.L_x_107) ;  /* 0x0000034000067945 */ /* 0x000fe20003800200 */
[----:B------:R-:W-:Y:S01]  /*68c0*/  USHF.L.U32 UR50, UR20, 0x7, URZ ;  /* 0x0000000714327899 */ /* 0x000fe200080006ff */
[----:B------:R-:W-:Y:S06]  /*68d0*/  IADD3 R90, PT, PT, R90, 0x1, RZ ;  /* 0x000000015a5a7810 */ /* 0x000fec0007ffe0ff */
[----:B------:R-:W2:Y:S01]  /*68e0*/  @!UP0 LDCU.128 UR16, c[0x0][0xf10] ;  /* 0x0001e200ff1087ac */ /* 0x000ea20008000c00 */
[----:B------:R-:W3:Y:S01]  /*68f0*/  @!UP0 LDCU UR5, c[0x0][0xf0c] ;  /* 0x0001e180ff0587ac */ /* 0x000ee20008000800 */
[----:B------:R-:W4:Y:S01]  /*6900*/  @!UP0 LDCU UR10, c[0x0][0xf20] ;  /* 0x0001e400ff0a87ac */ /* 0x000f220008000800 */
[----:B--2---:R-:W-:Y:S02]  /*6910*/  UIMAD.WIDE.U32 UR8, UR38, UR16, URZ ;  /* 0x00000010260872a5 */ /* 0x004fe4000f8e00ff */
[----:B------:R-:W-:Y:S02]  /*6920*/  UIMAD.WIDE.U32 UR6, UR37, UR19, URZ ;  /* 0x00000013250672a5 */ /* 0x000fe4000f8e00ff */
[----:B------:R-:W-:Y:S03]  /*6930*/  @!UP0 UISETP.NE.AND UP1, UPT, UR18, 0x1, UPT ;  /* 0x000000011200888c */ /* 0x000fe6000bf25270 */
[----:B------:R-:W-:Y:S01]  /*6940*/  @!UP0 UMOV UR4, UR9 ;  /* 0x0000000900048c82 */ /* 0x000fe20008000000 */
[----:B---3--:R-:W-:Y:S02]  /*6950*/  @!UP0 UISETP.NE.AND UP2, UPT, UR5, 0x1, UPT ;  /* 0x000000010500888c */ /* 0x008fe4000bf45270 */
[----:B------:R-:W-:Y:S01]  /*6960*/  @!UP0 USHF.R.U32.HI UR4, URZ, UR17, UR4 ;  /* 0x00000011ff048299 */ /* 0x000fe20008011604 */
[----:B------:R-:W-:Y:S02]  /*6970*/  @!UP0 UMOV UR6, UR7 ;  /* 0x0000000700068c82 */ /* 0x000fe40008000000 */
[----:B----4-:R-:W-:Y:S02]  /*6980*/  @!UP0 USHF.R.U32.HI UR6, URZ, UR10, UR6 ;  /* 0x0000000aff068299 */ /* 0x010fe40008011606 */
[----:B------:R-:W-:Y:S02]  /*6990*/  @!UP0 USEL UR7, UR38, UR4, !UP2 ;  /* 0x0000000426078287 */ /* 0x000fe4000d000000 */
[----:B------:R-:W-:Y:S04]  /*69a0*/  @!UP0 USEL UR6, UR37, UR6, !UP1 ;  /* 0x0000000625068287 */ /* 0x000fe8000c800000 */
[----:B------:R-:W-:Y:S02]  /*69b0*/  @!UP0 UIADD3 UR4, UPT, UPT, -UR7, UR6, URZ ;  /* 0x0000000607048290 */ /* 0x000fe4000fffe1ff */
[----:B------:R-:W-:Y:S02]  /*69c0*/  @!UP0 UIADD3 UR6, UPT, UPT, UR7, -UR6, URZ ;  /* 0x8000000607068290 */ /* 0x000fe4000fffe0ff */
[----:B------:R-:W-:Y:S02]  /*69d0*/  @!UP0 UIMAD UR38, UR4, UR5, UR38 ;  /* 0x00000005042682a4 */ /* 0x000fe4000f8e0226 */
[----:B------:R-:W-:Y:S01]  /*69e0*/  @!UP0 UIMAD UR37, UR6, UR18, UR37 ;  /* 0x00000012062582a4 */ /* 0x000fe2000f8e0225 */
[----:B------:R-:W-:Y:S11]  /*69f0*/  @!P0 BRA `(.L_x_108) ;  /* 0x00000000007c8947 */ /* 0x000ff60003800000 */
[----:B------:R-:W2:Y:S01]  /*6a00*/  LDCU.64 UR8, c[0x4][0x80] ;  /* 0x01001000ff0877ac */ /* 0x000ea20008000a00 */
[----:B------:R-:W-:Y:S01]  /*6a10*/  MOV R2, 0x0 ;  /* 0x0000000000027802 */ /* 0x000fe20000000f00 */
[----:B------:R-:W-:Y:S02]  /*6a20*/  HFMA2 R12, -RZ, RZ, 0, 5.9604644775390625e-08 ;  /* 0x00000001ff0c7431 */ /* 0x000fe400000001ff */
[----:B------:R-:W-:Y:S01]  /*6a30*/  IMAD.MOV.U32 R8, RZ, RZ, 0x70 ;  /* 0x00000070ff087424 */ /* 0x000fe200078e00ff */
[----:B------:R3:W4:Y:S01]  /*6a40*/  LDC.64 R14, c[0x4][R2] ;  /* 0x01000000020e7b82 */ /* 0x0007220000000a00 */
[----:B------:R-:W1:Y:S01]  /*6a50*/  LDCU.64 UR6, c[0x4][0x88] ;  /* 0x01001100ff0677ac */ /* 0x000e620008000a00 */
[----:B------:R-:W-:Y:S01]  /*6a60*/  IMAD.MOV.U32 R13, RZ, RZ, RZ ;  /* 0x000000ffff0d7224 */ /* 0x000fe200078e00ff */
[----:B------:R-:W1:Y:S01]  /*6a70*/  LDCU.64 UR4, c[0x4][0x8] ;  /* 0x01000100ff0477ac */ /* 0x000e620008000a00 */
[----:B--2---:R-:W-:Y:S01]  /*6a80*/  MOV R5, UR9 ;  /* 0x0000000900057c02 */ /* 0x004fe20008000f00 */
[----:B------:R-:W-:Y:S01]  /*6a90*/  IMAD.U32 R4, RZ, RZ, UR8 ;  /* 0x00000008ff047e24 */ /* 0x000fe2000f8e00ff */
[----:B-1----:R-:W-:Y:S01]  /*6aa0*/  MOV R7, UR7 ;  /* 0x0000000700077c02 */ /* 0x002fe20008000f00 */
[----:B------:R-:W-:Y:S01]  /*6ab0*/  IMAD.U32 R6, RZ, RZ, UR6 ;  /* 0x00000006ff067e24 */ /* 0x000fe2000f8e00ff */
[----:B------:R-:W-:Y:S01]  /*6ac0*/  MOV R11, UR5 ;  /* 0x00000005000b7c02 */ /* 0x000fe20008000f00 */
[----:B------:R-:W-:Y:S02]  /*6ad0*/  IMAD.U32 R10, RZ, RZ, UR4 ;  /* 0x00000004ff0a7e24 */ /* 0x000fe4000f8e00ff */
[----:B------:R-:W-:Y:S07]  /*6ae0*/  LEPC R20, `(.L_x_109) ;  /* 0x000000001014794e */ /* 0x000fee0000000000 */
[----:B---345:R-:W-:Y:S05]  /*6af0*/  CALL.ABS.NOINC R14 ;  /* 0x000000000e007343 */ /* 0x038fea0003c00000 */
.L_x_109:
[----:B------:R-:W1:Y:S01]  /*6b00*/  LDCU.64 UR8, c[0x4][0x80] ;  /* 0x01001000ff0877ac */ /* 0x000e620008000a00 */
[----:B------:R-:W2:Y:S01]  /*6b10*/  LDC.64 R2, c[0x4][R2] ;  /* 0x0100000002027b82 */ /* 0x000ea20000000a00 */
[----:B------:R-:W-:Y:S02]  /*6b20*/  HFMA2 R12, -RZ, RZ, 0, 5.9604644775390625e-08 ;  /* 0x00000001ff0c7431 */ /* 0x000fe400000001ff */
[----:B------:R-:W-:Y:S02]  /*6b30*/  IMAD.MOV.U32 R8, RZ, RZ, 0x70 ;  /* 0x00000070ff087424 */ /* 0x000fe400078e00ff */
[----:B------:R-:W-:Y:S01]  /*6b40*/  IMAD.MOV.U32 R13, RZ, RZ, RZ ;  /* 0x000000ffff0d7224 */ /* 0x000fe200078e00ff */
[----:B------:R-:W3:Y:S01]  /*6b50*/  LDCU.64 UR6, c[0x4][0x88] ;  /* 0x01001100ff0677ac */ /* 0x000ee20008000a00 */
[----:B------:R-:W4:Y:S01]  /*6b60*/  LDCU.64 UR4, c[0x4][0x8] ;  /* 0x01000100ff0477ac */ /* 0x000f220008000a00 */
[----:B-1----:R-:W-:Y:S02]  /*6b70*/  MOV R4, UR8 ;  /* 0x0000000800047c02 */ /* 0x002fe40008000f00 */
[----:B------:R-:W-:Y:S02]  /*6b80*/  MOV R5, UR9 ;  /* 0x0000000900057c02 */ /* 0x000fe40008000f00 */
[----:B---3--:R-:W-:Y:S01]  /*6b90*/  MOV R7, UR7 ;  /* 0x0000000700077c02 */ /* 0x008fe20008000f00 */
[----:B------:R-:W-:Y:S01]  /*6ba0*/  IMAD.U32 R6, RZ, RZ, UR6 ;  /* 0x00000006ff067e24 */ /* 0x000fe2000f8e00ff */
[----:B----4-:R-:W-:Y:S01]  /*6bb0*/  MOV R11, UR5 ;  /* 0x00000005000b7c02 */ /* 0x010fe20008000f00 */
[----:B------:R-:W-:Y:S02]  /*6bc0*/  IMAD.U32 R10, RZ, RZ, UR4 ;  /* 0x00000004ff0a7e24 */ /* 0x000fe4000f8e00ff */
[----:B------:R-:W-:Y:S07]  /*6bd0*/  LEPC R20, `(.L_x_108) ;  /* 0x000000001014794e */ /* 0x000fee0000000000 */
[----:B--2---:R-:W-:Y:S05]  /*6be0*/  CALL.ABS.NOINC R2 ;  /* 0x0000000002007343 */ /* 0x004fea0003c00000 */
.L_x_108:
[----:B------:R-:W-:Y:S05]  /*6bf0*/  BSYNC.RECONVERGENT B6 ;  /* 0x0000000000067941 */ /* 0x000fea0003800200 */
.L_x_107:
[----:B------:R-:W-:Y:S02]  /*6c00*/  ISETP.NE.U32.AND P0, PT, RZ, UR56, PT ;  /* 0x00000038ff007c0c */ /* 0x000fe4000bf05070 */
[C---:B------:R-:W-:Y:S02]  /*6c10*/  ISETP.NE.U32.AND P1, PT, R82.reuse, RZ, PT ;  /* 0x000000ff5200720c */ /* 0x040fe40003f25070 */
[----:B------:R-:W-:Y:S02]  /*6c20*/  ISETP.NE.U32.AND P4, PT, R82, RZ, PT ;  /* 0x000000ff5200720c */ /* 0x000fe40003f85070 */
[----:B------:R-:W-:Y:S02]  /*6c30*/  ISETP.NE.AND.EX P0, PT, RZ, UR57, PT, P0 ;  /* 0x00000039ff007c0c */ /* 0x000fe4000bf05300 */
[C---:B------:R-:W-:Y:S02]  /*6c40*/  ISETP.NE.AND.EX P1, PT, R83.reuse, RZ, PT, P1 ;  /* 0x000000ff5300720c */ /* 0x040fe40003f25310 */
[----:B------:R-:W-:Y:S02]  /*6c50*/  ISETP.NE.AND.EX P4, PT, R83, RZ, P0, P4 ;  /* 0x000000ff5300720c */ /* 0x000fe40000785340 */
[----:B------:R-:W-:Y:S02]  /*6c60*/  ISETP.NE.U32.AND P5, PT, R78, RZ, PT ;  /* 0x000000ff4e00720c */ /* 0x000fe40003fa5070 */
[----:B------:R-:W-:Y:S02]  /*6c70*/  ISETP.NE.U32.AND P3, PT, RZ, UR56, PT ;  /* 0x00000038ff007c0c */ /* 0x000fe4000bf65070 */
[----:B------:R-:W-:Y:S02]  /*6c80*/  PLOP3.LUT P2, PT, PT, PT, PT, 0x8, 0x80 ;  /* 0x000000000080781c */ /* 0x000fe40003f4e170 */
[----:B------:R-:W-:Y:S02]  /*6c90*/  ISETP.NE.AND.EX P5, PT, R79, RZ, PT, P5 ;  /* 0x000000ff4f00720c */ /* 0x000fe40003fa5350 */
[----:B------:R-:W-:Y:S03]  /*6ca0*/  ISETP.NE.AND.EX P3, PT, RZ, UR57, PT, P3 ;  /* 0x00000039ff007c0c */ /* 0x000fe6000bf65330 */
[----:B------:R-:W-:Y:S01]  /*6cb0*/  @!P4 PLOP3.LUT P2, PT, P1, PT, PT, 0x80, 0x8 ;  /* 0x000000000008c81c */ /* 0x000fe20000f4f070 */
[----:B------:R-:W-:Y:S01]  /*6cc0*/  @!UPT UIADD3 URZ, UPT, UPT, URZ, URZ, URZ ;  /* 0x000000fffffff290 */ /* 0x000fe2000fffe0ff */
[----:B------:R-:W-:Y:S11]  /*6cd0*/  @!P1 BRA `(.L_x_110) ;  /* 0x0000000000309947 */ /* 0x000ff60003800000 */
[----:B------:R-:W-:Y:S01]  /*6ce0*/  ISETP.NE.U32.AND P0, PT, R80, RZ, PT ;  /* 0x000000ff5000720c */ /* 0x000fe20003f05070 */
[----:B------:R-:W2:Y:S01]  /*6cf0*/  LDCU.64 UR4, c[0x0][0x358] ;  /* 0x00006b00ff0477ac */ /* 0x000ea20008000a00 */
[----:B------:R-:W-:Y:S02]  /*6d00*/  IMAD.MOV.U32 R84, RZ, RZ, 0x1 ;  /* 0x00000001ff547424 */ /* 0x000fe400078e00ff */
[----:B------:R-:W-:Y:S11]  /*6d10*/  ISETP.NE.AND.EX P0, PT, R81, RZ, PT, P0 ;  /* 0x000000ff5100720c */ /* 0x000ff60003f05300 */
[----:B------:R-:W-:Y:S02]  /*6d20*/  @!UPT UIADD3 URZ, UPT, UPT, URZ, URZ, URZ ;  /* 0x000000fffffff290 */ /* 0x000fe4000fffe0ff */
[----:B------:R-:W3:Y:S01]  /*6d30*/  @P0 LDC.64 R2, c[0x0][0xc88] ;  /* 0x00032200ff020b82 */ /* 0x000ee20000000a00 */
[----:B-1----:R-:W-:Y:S04]  /*6d40*/  @P0 IMAD R0, R82, UR36, RZ ;  /* 0x0000002452000c24 */ /* 0x002fe8000f8e02ff */
[----:B---3--:R-:W-:Y:S04]  /*6d50*/  @P0 IMAD.WIDE R2, R0, 0x4, R2 ;  /* 0x0000000400020825 */ /* 0x008fe800078e0202 */
[----:B------:R-:W-:Y:S01]  /*6d60*/  HFMA2 R0, -RZ, RZ, 0, 5.9604644775390625e-08 ;  /* 0x00000001ff007431 */ /* 0x000fe200000001ff */
[----:B--2--5:R2:W5:Y:S04]  /*6d70*/  @P0 LDG.E R41, desc[UR4][R2.64] ;  /* 0x0000000402290981 */ /* 0x024568000c1e1900 */
[----:B------:R-:W-:Y:S01]  /*6d80*/  @!P0 PRMT R84, R0, 0x7610, R84 ;  /* 0x0000761000548816 */ /* 0x000fe20000000054 */
[----:B--2---:R-:W3:Y:S06]  /*6d90*/  @!P0 LDC R41, c[0x0][0xc80] ;  /* 0x00032000ff298b82 */ /* 0x004eec0000000800 */
.L_x_110:
[----:B------:R-:W-:Y:S05]  /*6da0*/  @!P5 BRA `(.L_x_111) ;  /* 0x000000000024d947 */ /* 0x000fea0003800000 */
[----:B------:R-:W-:Y:S01]  /*6db0*/  ISETP.NE.U32.AND P0, PT, R76, RZ, PT ;  /* 0x000000ff4c00720c */ /* 0x000fe20003f05070 */
[----:B------:R-:W2:Y:S03]  /*6dc0*/  LDCU.64 UR4, c[0x0][0x358] ;  /* 0x00006b00ff0477ac */ /* 0x000ea60008000a00 */
[----:B------:R-:W-:Y:S11]  /*6dd0*/  ISETP.NE.AND.EX P0, PT, R77, RZ, PT, P0 ;  /* 0x000000ff4d00720c */ /* 0x000ff60003f05300 */
[----:B------:R-:W-:Y:S02]  /*6de0*/  @!UPT UIADD3 URZ, UPT, UPT, URZ, URZ, URZ ;  /* 0x000000fffffff290 */ /* 0x000fe4000fffe0ff */
[----:B------:R-:W4:Y:S01]  /*6df0*/  @P0 LDC.64 R2, c[0x0][0xca8] ;  /* 0x00032a00ff020b82 */ /* 0x000f220000000a00 */
[----:B-1----:R-:W-:Y:S04]  /*6e00*/  @P0 IMAD R0, R78, UR36, RZ ;  /* 0x000000244e000c24 */ /* 0x002fe8000f8e02ff */
[----:B----4-:R-:W-:Y:S05]  /*6e10*/  @P0 IMAD.WIDE R2, R0, 0x4, R2 ;  /* 0x0000000400020825 */ /* 0x010fea00078e0202 */
[----:B--2--5:R2:W5:Y:S02]  /*6e20*/  @P0 LDG.E R38, desc[UR4][R2.64] ;  /* 0x0000000402260981 */ /* 0x024564000c1e1900 */
[----:B--2---:R-:W4:Y:S02]  /*6e30*/  @!P0 LDC R38, c[0x0][0xca0] ;  /* 0x00032800ff268b82 */ /* 0x004f240000000800 */
.L_x_111:
[----:B---3-5:R-:W-:Y:S01]  /*6e40*/  FSETP.NEU.AND P0, PT, R41, RZ, PT ;  /* 0x000000ff2900720b */ /* 0x028fe20003f0d000 */
[----:B------:R-:W-:Y:S01]  /*6e50*/  BSSY B1, `(.L_x_112) ;  /* 0x0000038000017945 */ /* 0x000fe20003800000 */
[----:B------:R-:W-:Y:S01]  /*6e60*/  SEL R3, RZ, 0xffffffff, P3 ;  /* 0xffffffffff037807 */ /* 0x000fe20001800000 */
[----:B------:R-:W-:Y:S01]  /*6e70*/  IMAD.MOV.U32 R47, RZ, RZ, 0x1 ;  /* 0x00000001ff2f7424 */ /* 0x000fe200078e00ff */
[----:B------:R-:W-:Y:S01]  /*6e80*/  @!P4 LOP3.LUT P3, RZ, R84, 0xff, RZ, 0xc0, !PT ;  /* 0x000000ff54ffc812 */ /* 0x000fe2000786c0ff */
[----:B------:R-:W-:Y:S01]  /*6e90*/  IMAD R39, R36, 0x80, R37 ;  /* 0x0000008024277824 */ /* 0x000fe200078e0225 */
[----:B------:R-:W-:Y:S01]  /*6ea0*/  @!P4 SEL R2, RZ, 0xffffffff, P0 ;  /* 0xffffffffff02c807 */ /* 0x000fe20000000000 */
[----:B------:R-:W-:Y:S01]  /*6eb0*/  IMAD R91, R98, -0x10, R96 ;  /* 0xfffffff0625b7824 */ /* 0x000fe200078e0260 */
[----:B------:R-:W-:Y:S01]  /*6ec0*/  LOP3.LUT R94, R94, 0x1, RZ, 0x3c, !PT ;  /* 0x000000015e5e7812 */ /* 0x000fe200078e3cff */
[----:B------:R-:W-:Y:S01]  /*6ed0*/  IMAD.MOV.U32 R46, RZ, RZ, RZ ;  /* 0x000000ffff2e7224 */ /* 0x000fe200078e00ff */
[----:B------:R-:W-:Y:S02]  /*6ee0*/  @P2 SEL R2, R3, R2, !P3 ;  /* 0x0000000203022207 */ /* 0x000fe40005800000 */
[----:B------:R-:W-:Y:S02]  /*6ef0*/  CS2R R74, SRZ ;  /* 0x00000000004a7805 */ /* 0x000fe4000001ff00 */
[----:B------:R-:W-:Y:S02]  /*6f00*/  LEA R101, R36, UR44, 0x3 ;  /* 0x0000002c24657c11 */ /* 0x000fe4000f8e18ff */
[----:B------:R-:W-:Y:S02]  /*6f10*/  CS2R R72, SRZ ;  /* 0x0000000000487805 */ /* 0x000fe4000001ff00 */
[----:B------:R-:W-:Y:S02]  /*6f20*/  @!P4 LOP3.LUT R2, R2, 0x1, RZ, 0xc0, !PT ;  /* 0x000000010202c812 */ /* 0x000fe400078ec0ff */
[----:B------:R-:W-:Y:S02]  /*6f30*/  CS2R R66, SRZ ;  /* 0x0000000000427805 */ /* 0x000fe4000001ff00 */
[----:B-1----:R-:W-:Y:S02]  /*6f40*/  SHF.L.U32 R0, R93, 0x1f, RZ ;  /* 0x0000001f5d007819 */ /* 0x002fe400000006ff */
[----:B------:R-:W-:Y:S02]  /*6f50*/  CS2R R64, SRZ ;  /* 0x0000000000407805 */ /* 0x000fe4000001ff00 */
[----:B------:R-:W-:Y:S02]  /*6f60*/  ISETP.NE.U32.OR P5, PT, R2, 0x1, P4 ;  /* 0x000000010200780c */ /* 0x000fe400027a5470 */
[----:B------:R-:W-:Y:S02]  /*6f70*/  CS2R R58, SRZ ;  /* 0x00000000003a7805 */ /* 0x000fe4000001ff00 */
[----:B------:R-:W-:Y:S02]  /*6f80*/  LOP3.LUT P4, R89, R84, 0xff, RZ, 0xc0, !PT ;  /* 0x000000ff54597812 */ /* 0x000fe4000788c0ff */
[----:B------:R-:W-:Y:S02]  /*6f90*/  CS2R R56, SRZ ;  /* 0x0000000000387805 */ /* 0x000fe4000001ff00 */
[----:B------:R-:W-:Y:S02]  /*6fa0*/  SEL R2, RZ, 0xffffffff, P0 ;  /* 0xffffffffff027807 */ /* 0x000fe40000000000 */
[----:B------:R-:W-:Y:S02]  /*6fb0*/  CS2R R50, SRZ ;  /* 0x0000000000327805 */ /* 0x000fe4000001ff00 */
[----:B------:R-:W-:Y:S02]  /*6fc0*/  P2R R100, PR, RZ, 0x20 ;  /* 0x00000020ff647803 */ /* 0x000fe40000000000 */
[----:B------:R-:W-:Y:S02]  /*6fd0*/  CS2R R48, SRZ ;  /* 0x0000000000307805 */ /* 0x000fe4000001ff00 */
[----:B------:R-:W-:Y:S04]  /*6fe0*/  @P1 SEL R2, R3, R2, !P4 ;  /* 0x0000000203021207 */ /* 0x000fe80006000000 */
[----:B------:R-:W-:Y:S02]  /*6ff0*/  LOP3.LUT R2, R2, 0x1, RZ, 0xc0, !PT ;  /* 0x0000000102027812 */ /* 0x000fe400078ec0ff */
[----:B------:R-:W-:Y:S02]  /*7000*/  @P5 SHF.L.U32 R4, R94, 0x1f, RZ ;  /* 0x0000001f5e045819 */ /* 0x000fe400000006ff */
[----:B------:R-:W-:Y:S02]  /*7010*/  ISETP.NE.U32.AND P0, PT, R2, 0x1, PT ;  /* 0x000000010200780c */ /* 0x000fe40003f05070 */
[----:B------:R-:W1:Y:S02]  /*7020*/  @P5 SYNCS.PHASECHK.TRANS64.TRYWAIT P3, [UR44+0x60], R4 ;  /* 0x00006004ff0055a7 */ /* 0x000e64000806112c */
[----:B------:R-:W-:Y:S01]  /*7030*/  P2R R60, PR, RZ, 0x1 ;  /* 0x00000001ff3c7803 */ /* 0x000fe20000000000 */
[----:B------:R2:W3:Y:S01]  /*7040*/  SYNCS.PHASECHK.TRANS64.TRYWAIT P2, [R101+URZ+0xd0], R0 ;  /* 0x0000d000650075a7 */ /* 0x0004e200080411ff */
[----:B-1----:R-:W-:Y:S01]  /*7050*/  @P5 SEL R47, RZ, 0x1, !P3 ;  /* 0x00000001ff2f5807 */ /* 0x002fe20005800000 */
[----:B--2---:R-:W-:Y:S06]  /*7060*/  @!P5 BRA `(.L_x_113) ;  /* 0x000000000058d947 */ /* 0x004fec0003800000 */
[----:B------:R-:W-:Y:S01]  /*7070*/  IMAD.MOV.U32 R75, RZ, RZ, RZ ;  /* 0x000000ffff4b7224 */ /* 0x000fe200078e00ff */
[----:B------:R-:W-:Y:S01]  /*7080*/  ISETP.NE.AND P0, PT, R47, RZ, PT ;  /* 0x000000ff2f00720c */ /* 0x000fe20003f05270 */
[----:B------:R-:W-:Y:S01]  /*7090*/  BSSY B0, `(.L_x_114) ;  /* 0x000000c000007945 */ /* 0x000fe20003800000 */
[----:B------:R-:W-:Y:S02]  /*70a0*/  CS2R R50, SRZ ;  /* 0x0000000000327805 */ /* 0x000fe4000001ff00 */
[----:B------:R-:W-:Y:S02]  /*70b0*/  CS2R R48, SRZ ;  /* 0x0000000000307805 */ /* 0x000fe4000001ff00 */
[----:B------:R-:W-:Y:S02]  /*70c0*/  CS2R R58, SRZ ;  /* 0x00000000003a7805 */ /* 0x000fe4000001ff00 */
[----:B------:R-:W-:Y:S02]  /*70d0*/  CS2R R56, SRZ ;  /* 0x0000000000387805 */ /* 0x000fe4000001ff00 */
[----:B------:R-:W-:Y:S02]  /*70e0*/  CS2R R66, SRZ ;  /* 0x0000000000427805 */ /* 0x000fe4000001ff00 */
[----:B------:R-:W-:Y:S02]  /*70f0*/  CS2R R64, SRZ ;  /* 0x0000000000407805 */ /* 0x000fe4000001ff00 */
[----:B------:R-:W-:Y:S01]  /*7100*/  CS2R R72, SRZ ;  /* 0x0000000000487805 */ /* 0x000fe2000001ff00 */
[----:B------:R-:W-:Y:S06]  /*7110*/  @P0 BRA `(.L_x_115) ;  /* 0x00000000000c0947 */ /* 0x000fec0003800000 */
[----:B------:R-:W-:Y:S04]  /*7120*/  SHF.L.U32 R3, R94, 0x1f, RZ ;  /* 0x0000001f5e037819 */ /* 0x000fe800000006ff */
[----:B------:R-:W1:Y:S02]  /*7130*/  SYNCS.PHASECHK.TRANS64.TRYWAIT P0, [UR44+0x60], R3 ;  /* 0x00006003ff0075a7 */ /* 0x000e64000800112c */
[----:B-1----:R-:W-:Y:S05]  /*7140*/  @!P0 BRA `(.L_x_116) ;  /* 0x0000003c00d08947 */ /* 0x002fea0003800000 */
.L_x_115:
[----:B------:R-:W-:Y:S05]  /*7150*/  BSYNC B0 ;  /* 0x0000000000007941 */ /* 0x000fea0003800000 */
.L_x_114:
[----:B------:R-:W-:Y:S01]  /*7160*/  ISETP.NE.AND P0, PT, R60, RZ, PT ;  /* 0x000000ff3c00720c */ /* 0x000fe20003f05270 */
[----:B------:R-:W-:Y:S11]  /*7170*/  HFMA2 R46, -RZ, RZ, 0, 5.9604644775390625e-08 ;  /* 0x00000001ff2e7431 */ /* 0x000ff600000001ff */
[----:B------:R-:W-:Y:S01]  /*7180*/  @!UPT UIADD3 URZ, UPT, UPT, URZ, URZ, URZ ;  /* 0x000000fffffff290 */ /* 0x000fe2000fffe0ff */
[----:B------:R2:W1:Y:S04]  /*7190*/  @P0 LDS.128 R48, [R97] ;  /* 0x0000000061300984 */ /* 0x0004680000000c00 */
[----:B------:R2:W1:Y:S04]  /*71a0*/  @P0 LDS.128 R56, [R96+0x10] ;  /* 0x0000100060380984 */ /* 0x0004680000000c00 */
[----:B------:R2:W1:Y:S04]  /*71b0*/  @P0 LDS.128 R64, [R95+0x20] ;  /* 0x000020005f400984 */ /* 0x0004680000000c00 */
[----:B------:R2:W1:Y:S02]  /*71c0*/  @P0 LDS.128 R72, [R91+0x30] ;  /* 0x000030005b480984 */ /* 0x0004640000000c00 */
.L_x_113:
[----:B------:R-:W-:Y:S05]  /*71d0*/  BSYNC B1 ;  /* 0x0000000000017941 */ /* 0x000fea0003800000 */
.L_x_112:
[----:B-1----:R-:W-:Y:S04]  /*71e0*/  SHF.R.U32.HI R2, RZ, 0x15, R39 ;  /* 0x00000015ff027819 */ /* 0x002fe80000011627 */
[----:B------:R-:W-:Y:S01]  /*71f0*/  LOP3.LUT P0, RZ, R2, 0x3, R85, 0x48, !PT ;  /* 0x0000000302ff7812 */ /* 0x000fe20007804855 */
[----:B------:R-:W-:Y:S01]  /*7200*/  @!UPT UIADD3 URZ, UPT, UPT, URZ, URZ, URZ ;  /* 0x000000fffffff290 */ /* 0x000fe2000fffe0ff */
[----:B---3--:R-:W-:Y:S11]  /*7210*/  @P2 BRA `(.L_x_117) ;  /* 0x0000000000082947 */ /* 0x008ff60003800000 */
[----:B------:R-:W1:Y:S02]  /*7220*/  SYNCS.PHASECHK.TRANS64.TRYWAIT P1, [R101+URZ+0xd0], R0 ;  /* 0x0000d000650075a7 */ /* 0x000e6400080211ff */
[----:B-1----:R-:W-:Y:S05]  /*7230*/  @!P1 BRA `(.L_x_118) ;  /* 0x0000003c00ac9947 */ /* 0x002fea0003800000 */
.L_x_117:
[----:B------:R-:W-:Y:S05]  /*7240*/  @!P0 BRA `(.L_x_119) ;  /* 0x0000000000408947 */ /* 0x000fea0003800000 */
[----:B------:R-:W3:Y:S01]  /*7250*/  LDCU.64 UR8, c[0x4][0x70] ;  /* 0x01000e00ff0877ac */ /* 0x000ee20008000a00 */
[----:B------:R-:W-:Y:S01]  /*7260*/  MOV R3, 0x0 ;  /* 0x0000000000037802 */ /* 0x000fe20000000f00 */
[----:B------:R-:W-:Y:S02]  /*7270*/  HFMA2 R12, -RZ, RZ, 0, 5.9604644775390625e-08 ;  /* 0x00000001ff0c7431 */ /* 0x000fe400000001ff */
[----:B------:R-:W-:Y:S02]  /*7280*/  IMAD.MOV.U32 R8, RZ, RZ, 0x192 ;  /* 0x00000192ff087424 */ /* 0x000fe400078e00ff */
[----:B------:R-:W-:Y:S01]  /*7290*/  IMAD.MOV.U32 R13, RZ, RZ, RZ ;  /* 0x000000ffff0d7224 */ /* 0x000fe200078e00ff */
[----:B------:R-:W5:Y:S01]  /*72a0*/  LDCU.64 UR6, c[0x4][0x78] ;  /* 0x01000f00ff0677ac */ /* 0x000f620008000a00 */
[----:B------:R-:W1:Y:S01]  /*72b0*/  LDC.64 R2, c[0x4][R3] ;  /* 0x0100000003027b82 */ /* 0x000e620000000a00 */
[----:B------:R-:W2:Y:S01]  /*72c0*/  LDCU.64 UR4, c[0x4][0x10] ;  /* 0x01000200ff0477ac */ /* 0x000ea20008000a00 */
[----:B---3--:R-:W-:Y:S01]  /*72d0*/  MOV R5, UR9 ;  /* 0x0000000900057c02 */ /* 0x008fe20008000f00 */
[----:B------:R-:W-:Y:S01]  /*72e0*/  IMAD.U32 R4, RZ, RZ, UR8 ;  /* 0x00000008ff047e24 */ /* 0x000fe2000f8e00ff */
[----:B-----5:R-:W-:Y:S01]  /*72f0*/  MOV R7, UR7 ;  /* 0x0000000700077c02 */ /* 0x020fe20008000f00 */
[----:B------:R-:W-:Y:S01]  /*7300*/  IMAD.U32 R6, RZ, RZ, UR6 ;  /* 0x00000006ff067e24 */ /* 0x000fe2000f8e00ff */
[----:B--2---:R-:W-:Y:S01]  /*7310*/  MOV R11, UR5 ;  /* 0x00000005000b7c02 */ /* 0x004fe20008000f00 */
[----:B------:R-:W-:Y:S02]  /*7320*/  IMAD.U32 R10, RZ, RZ, UR4 ;  /* 0x00000004ff0a7e24 */ /* 0x000fe4000f8e00ff */
[----:B------:R-:W-:Y:S07]  /*7330*/  LEPC R20, `(.L_x_119) ;  /* 0x000000001014794e */ /* 0x000fee0000000000 */
[----:B-1--4-:R-:W-:Y:S05]  /*7340*/  CALL.ABS.NOINC R2 ;  /* 0x0000000002007343 */ /* 0x012fea0003c00000 */
.L_x_119:
[C---:B------:R-:W-:Y:S01]  /*7350*/  SHF.L.U32 R40, R48.reuse, 0x10, RZ ;  /* 0x0000001030287819 */ /* 0x040fe200000006ff */
[----:B------:R-:W-:Y:S05]  /*7360*/  WARPSYNC.ALL ;  /* 0x0000000000007948 */ /* 0x000fea0003800000 */
[----:B------:R-:W-:Y:S01]  /*7370*/  R2UR UR4, R39 ;  /* 0x00000000270472ca */ /* 0x000fe200000e0000 */
[----:B------:R-:W-:Y:S01]  /*7380*/  BSSY.RECONVERGENT B0, `(.L_x_120) ;  /* 0x0000088000007945 */ /* 0x000fe20003800200 */
[----:B------:R-:W-:Y:S02]  /*7390*/  LOP3.LUT R43, R48, 0xffff0000, RZ, 0xc0, !PT ;  /* 0xffff0000302b7812 */ /* 0x000fe400078ec0ff */
[----:B------:R-:W-:Y:S02]  /*73a0*/  SHF.L.U32 R42, R49, 0x10, RZ ;  /* 0x00000010312a7819 */ /* 0x000fe400000006ff */
[----:B------:R-:W-:Y:S02]  /*73b0*/  SHF.L.U32 R45, R51, 0x10, RZ ;  /* 0x00000010332d7819 */ /* 0x000fe400000006ff */
[----:B------:R-:W-:Y:S02]  /*73c0*/  LOP3.LUT R44, R75, 0xffff0000, RZ, 0xc0, !PT ;  /* 0xffff00004b2c7812 */ /* 0x000fe400078ec0ff */
[----:B------:R-:W-:Y:S03]  /*73d0*/  ISETP.NE.AND P0, PT, R99, RZ, PT ;  /* 0x000000ff6300720c */ /* 0x000fe60003f05270 */
[----:B------:R-:W1:Y:S02]  /*73e0*/  LDTM.x32 R4, tmem[UR4] ;  /* 0x00000004000479ee */ /* 0x000e6400082c0000 */
[C---:B-1--4-:R-:W-:Y:S01]  /*73f0*/  FMUL R0, R38.reuse, R4 ;  /* 0x0000000426007220 */ /* 0x052fe20000400000 */
[C---:B------:R-:W-:Y:S01]  /*7400*/  FMUL R2, R38.reuse, R5 ;  /* 0x0000000526027220 */ /* 0x040fe20000400000 */
[C---:B------:R-:W-:Y:S01]  /*7410*/  FMUL R3, R38.reuse, R6 ;  /* 0x0000000626037220 */ /* 0x040fe20000400000 */
[----:B------:R-:W-:Y:S01]  /*7420*/  FMUL R7, R38, R7 ;  /* 0x0000000726077220 */ /* 0x000fe20000400000 */
[----:B------:R-:W-:Y:S01]  /*7430*/  FFMA R0, R41, R40, R0 ;  /* 0x0000002829007223 */ /* 0x000fe20000000000 */
[----:B------:R-:W-:Y:S01]  /*7440*/  LOP3.LUT R40, R49, 0xffff0000, RZ, 0xc0, !PT ;  /* 0xffff000031287812 */ /* 0x000fe200078ec0ff */
[C---:B------:R-:W-:Y:S01]  /*7450*/  FFMA R2, R41.reuse, R43, R2 ;  /* 0x0000002b29027223 */ /* 0x040fe20000000002 */
[C---:B------:R-:W-:Y:S01]  /*7460*/  SHF.L.U32 R43, R50.reuse, 0x10, RZ ;  /* 0x00000010322b7819 */ /* 0x040fe200000006ff */
[C---:B------:R-:W-:Y:S01]  /*7470*/  FFMA R3, R41.reuse, R42, R3 ;  /* 0x0000002a29037223 */ /* 0x040fe20000000003 */
[----:B------:R-:W-:Y:S01]  /*7480*/  LOP3.LUT R42, R50, 0xffff0000, RZ, 0xc0, !PT ;  /* 0xffff0000322a7812 */ /* 0x000fe200078ec0ff */
[----:B------:R-:W-:Y:S01]  /*7490*/  FMUL R4, R38, R8 ;  /* 0x0000000826047220 */ /* 0x000fe20000400000 */
[----:B------:R-:W-:Y:S01]  /*74a0*/  F2FP.BF16.F32.PACK_AB R52, R2, R0 ;  /* 0x000000000234723e */ /* 0x000fe200000010ff */
[----:B------:R-:W-:Y:S01]  /*74b0*/  FFMA R7, R41, R40, R7 ;  /* 0x0000002829077223 */ /* 0x000fe20000000007 */
[----:B------:R-:W-:Y:S01]  /*74c0*/  LOP3.LUT R40, R51, 0xffff0000, RZ, 0xc0, !PT ;  /* 0xffff000033287812 */ /* 0x000fe200078ec0ff */
[C---:B------:R-:W-:Y:S01]  /*74d0*/  FMUL R5, R38.reuse, R9 ;  /* 0x0000000926057220 */ /* 0x040fe20000400000 */
[C---:B------:R-:W-:Y:S01]  /*74e0*/  FMUL R6, R38.reuse, R10 ;  /* 0x0000000a26067220 */ /* 0x040fe20000400000 */
[----:B------:R-:W-:Y:S01]  /*74f0*/  FMUL R11, R38, R11 ;  /* 0x0000000b260b7220 */ /* 0x000fe20000400000 */
[----:B------:R-:W-:Y:S01]  /*7500*/  F2FP.BF16.F32.PACK_AB R53, R7, R3 ;  /* 0x000000030735723e */ /* 0x000fe200000010ff */
[C---:B------:R-:W-:Y:S01]  /*7510*/  FFMA R4, R41.reuse, R43, R4 ;  /* 0x0000002b29047223 */ /* 0x040fe20000000004 */
[C---:B------:R-:W-:Y:S01]  /*7520*/  SHF.L.U32 R43, R56.reuse, 0x10, RZ ;  /* 0x00000010382b7819 */ /* 0x040fe200000006ff */
[----:B------:R-:W-:Y:S01]  /*7530*/  FFMA R5, R41, R42, R5 ;  /* 0x0000002a29057223 */ /* 0x000fe20000000005 */
[----:B------:R-:W-:Y:S01]  /*7540*/  LOP3.LUT R42, R57, 0xffff0000, RZ, 0xc0, !PT ;  /* 0xffff0000392a7812 */ /* 0x000fe200078ec0ff */
[----:B------:R-:W-:Y:S01]  /*7550*/  FFMA R6, R41, R45, R6 ;  /* 0x0000002d29067223 */ /* 0x000fe20000000006 */
[----:B------:R-:W-:Y:S01]  /*7560*/  SHF.L.U32 R45, R57, 0x10, RZ ;  /* 0x00000010392d7819 */ /* 0x000fe200000006ff */
[----:B------:R-:W-:Y:S01]  /*7570*/  FFMA R11, R41, R40, R11 ;  /* 0x00000028290b7223 */ /* 0x000fe2000000000b */
[----:B------:R-:W-:Y:S01]  /*7580*/  LOP3.LUT R40, R56, 0xffff0000, RZ, 0xc0, !PT ;  /* 0xffff000038287812 */ /* 0x000fe200078ec0ff */
[C---:B------:R-:W-:Y:S01]  /*7590*/  FMUL R8, R38.reuse, R12 ;  /* 0x0000000c26087220 */ /* 0x040fe20000400000 */
[----:B------:R-:W-:Y:S01]  /*75a0*/  F2FP.BF16.F32.PACK_AB R54, R5, R4 ;  /* 0x000000040536723e */ /* 0x000fe200000010ff */
[C---:B------:R-:W-:Y:S01]  /*75b0*/  FMUL R9, R38.reuse, R13 ;  /* 0x0000000d26097220 */ /* 0x040fe20000400000 */
[----:B------:R-:W-:Y:S01]  /*75c0*/  F2FP.BF16.F32.PACK_AB R55, R11, R6 ;  /* 0x000000060b37723e */ /* 0x000fe200000010ff */
[C---:B------:R-:W-:Y:S01]  /*75d0*/  FMUL R10, R38.reuse, R14 ;  /* 0x0000000e260a7220 */ /* 0x040fe20000400000 */
[----:B------:R-:W-:Y:S01]  /*75e0*/  FMUL R15, R38, R15 ;  /* 0x0000000f260f7220 */ /* 0x000fe20000400000 */
[----:B------:R-:W-:Y:S01]  /*75f0*/  FFMA R8, R41, R43, R8 ;  /* 0x0000002b29087223 */ /* 0x000fe20000000008 */
[----:B------:R-:W-:Y:S01]  /*7600*/  SHF.L.U32 R43, R59, 0x10, RZ ;  /* 0x000000103b2b7819 */ /* 0x000fe200000006ff */
[C---:B------:R-:W-:Y:S01]  /*7610*/  FFMA R9, R41.reuse, R40, R9 ;  /* 0x0000002829097223 */ /* 0x040fe20000000009 */
[C---:B------:R-:W-:Y:S01]  /*7620*/  SHF.L.U32 R40, R58.reuse, 0x10, RZ ;  /* 0x000000103a287819 */ /* 0x040fe200000006ff */
        /* <DEDUP_REMOVED lines=8> */
[----:B------:R-:W-:Y:S01]  /*76b0*/  FMUL R14, R38, R18 ;  /* 0x00000012260e7220 */ /* 0x000fe20000400000 */
[----:B------:R-:W-:Y:S01]  /*76c0*/  FFMA R12, R41, R40, R12 ;  /* 0x00000028290c7223 */ /* 0x000fe2000000000c */
[----:B------:R-:W-:Y:S01]  /*76d0*/  LOP3.LUT R40, R59, 0xffff0000, RZ, 0xc0, !PT ;  /* 0xffff00003b287812 */ /* 0x000fe200078ec0ff */
[C---:B------:R-:W-:Y:S01]  /*76e0*/  FFMA R13, R41.reuse, R42, R13 ;  /* 0x0000002a290d7223 */ /* 0x040fe2000000000d */
[----:B------:R-:W-:Y:S01]  /*76f0*/  LOP3.LUT R42, R64, 0xffff0000, RZ, 0xc0, !PT ;  /* 0xffff0000402a7812 */ /* 0x000fe200078ec0ff */
[----:B------:R-:W-:Y:S01]  /*7700*/  FMUL R19, R38, R19 ;  /* 0x0000001326137220 */ /* 0x000fe20000400000 */
[----:B------:R-:W-:Y:S01]  /*7710*/  FFMA R14, R41, R43, R14 ;  /* 0x0000002b290e7223 */ /* 0x000fe2000000000e */
[----:B------:R-:W-:Y:S01]  /*7720*/  SHF.L.U32 R43, R64, 0x10, RZ ;  /* 0x00000010402b7819 */ /* 0x000fe200000006ff */
[----:B------:R1:W-:Y:S01]  /*7730*/  STS.128 [R97], R52 ;  /* 0x0000003461007388 */ /* 0x0003e20000000c00 */
[----:B------:R-:W-:Y:S01]  /*7740*/  F2FP.BF16.F32.PACK_AB R70, R13, R12 ;  /* 0x0000000c0d46723e */ /* 0x000fe200000010ff */
[C---:B------:R-:W-:Y:S01]  /*7750*/  FMUL R16, R38.reuse, R20 ;  /* 0x0000001426107220 */ /* 0x040fe20000400000 */
        /* <DEDUP_REMOVED lines=8> */
[C---:B------:R-:W-:Y:S01]  /*77e0*/  FFMA R17, R41.reuse, R42, R17 ;  /* 0x0000002a29117223 */ /* 0x040fe20000000011 */
[----:B------:R-:W-:Y:S01]  /*77f0*/  FFMA R18, R41, R45, R18 ;  /* 0x0000002d29127223 */ /* 0x000fe20000000012 */
[----:B------:R1:W-:Y:S01]  /*7800*/  STS.128 [R96+0x10], R68 ;  /* 0x0000104460007388 */ /* 0x0003e20000000c00 */
[----:B------:R-:W-:Y:S01]  /*7810*/  SHF.L.U32 R45, R67, 0x10, RZ ;  /* 0x00000010432d7819 */ /* 0x000fe200000006ff */
[----:B------:R-:W-:Y:S01]  /*7820*/  FFMA R23, R41, R40, R23 ;  /* 0x0000002829177223 */ /* 0x000fe20000000017 */
[----:B------:R-:W-:Y:S01]  /*7830*/  LOP3.LUT R40, R66, 0xffff0000, RZ, 0xc0, !PT ;  /* 0xffff000042287812 */ /* 0x000fe200078ec0ff */
[C---:B------:R-:W-:Y:S01]  /*7840*/  FMUL R20, R38.reuse, R24 ;  /* 0x0000001826147220 */ /* 0x040fe20000400000 */
[----:B------:R-:W-:Y:S01]  /*7850*/  LOP3.LUT R42, R67, 0xffff0000, RZ, 0xc0, !PT ;  /* 0xffff0000432a7812 */ /* 0x000fe200078ec0ff */
[C---:B------:R-:W-:Y:S01]  /*7860*/  FMUL R21, R38.reuse, R25 ;  /* 0x0000001926157220 */ /* 0x040fe20000400000 */
[----:B------:R-:W-:Y:S01]  /*7870*/  F2FP.BF16.F32.PACK_AB R104, R17, R16 ;  /* 0x000000101168723e */ /* 0x000fe200000010ff */
[C---:B------:R-:W-:Y:S01]  /*7880*/  FMUL R22, R38.reuse, R26 ;  /* 0x0000001a26167220 */ /* 0x040fe20000400000 */
[----:B------:R-:W-:Y:S01]  /*7890*/  FMUL R27, R38, R27 ;  /* 0x0000001b261b7220 */ /* 0x000fe20000400000 */
[C---:B------:R-:W-:Y:S01]  /*78a0*/  FFMA R20, R41.reuse, R43, R20 ;  /* 0x0000002b29147223 */ /* 0x040fe20000000014 */
[C---:B------:R-:W-:Y:S01]  /*78b0*/  FFMA R21, R41.reuse, R40, R21 ;  /* 0x0000002829157223 */ /* 0x040fe20000000015 */
[C---:B------:R-:W-:Y:S01]  /*78c0*/  FFMA R22, R41.reuse, R45, R22 ;  /* 0x0000002d29167223 */ /* 0x040fe20000000016 */
[----:B------:R-:W-:Y:S01]  /*78d0*/  FFMA R27, R41, R42, R27 ;  /* 0x0000002a291b7223 */ /* 0x000fe2000000001b */
[----:B------:R-:W-:Y:S01]  /*78e0*/  SHF.L.U32 R40, R72, 0x10, RZ ;  /* 0x0000001048287819 */ /* 0x000fe200000006ff */
[----:B------:R-:W-:Y:S01]  /*78f0*/  FMUL R24, R38, R28 ;  /* 0x0000001c26187220 */ /* 0x000fe20000400000 */
[----:B------:R-:W-:Y:S01]  /*7900*/  LOP3.LUT R42, R72, 0xffff0000, RZ, 0xc0, !PT ;  /* 0xffff0000482a7812 */ /* 0x000fe200078ec0ff */
[C---:B------:R-:W-:Y:S01]  /*7910*/  FMUL R25, R38.reuse, R29 ;  /* 0x0000001d26197220 */ /* 0x040fe20000400000 */
[----:B------:R-:W-:Y:S01]  /*7920*/  SHF.L.U32 R43, R73, 0x10, RZ ;  /* 0x00000010492b7819 */ /* 0x000fe200000006ff */
[C---:B------:R-:W-:Y:S01]  /*7930*/  FMUL R26, R38.reuse, R30 ;  /* 0x0000001e261a7220 */ /* 0x040fe20000400000 */
[C---:B------:R-:W-:Y:S01]  /*7940*/  FFMA R24, R41.reuse, R40, R24 ;  /* 0x0000002829187223 */ /* 0x040fe20000000018 */
[----:B------:R-:W-:Y:S01]  /*7950*/  FFMA R25, R41, R42, R25 ;  /* 0x0000002a29197223 */ /* 0x000fe20000000019 */
[----:B------:R-:W-:Y:S01]  /*7960*/  LOP3.LUT R40, R73, 0xffff0000, RZ, 0xc0, !PT ;  /* 0xffff000049287812 */ /* 0x000fe200078ec0ff */
[----:B------:R-:W-:Y:S01]  /*7970*/  FFMA R26, R41, R43, R26 ;  /* 0x0000002b291a7223 */ /* 0x000fe2000000001a */
[----:B------:R-:W-:Y:S01]  /*7980*/  FMUL R31, R38, R31 ;  /* 0x0000001f261f7220 */ /* 0x000fe20000400000 */
[----:B------:R-:W-:Y:S01]  /*7990*/  SHF.L.U32 R43, R74, 0x10, RZ ;  /* 0x000000104a2b7819 */ /* 0x000fe200000006ff */
[----:B------:R-:W-:Y:S01]  /*79a0*/  FMUL R28, R38, R32 ;  /* 0x00000020261c7220 */ /* 0x000fe20000400000 */
[----:B------:R-:W-:Y:S01]  /*79b0*/  LOP3.LUT R42, R74, 0xffff0000, RZ, 0xc0, !PT ;  /* 0xffff00004a2a7812 */ /* 0x000fe200078ec0ff */
[C---:B------:R-:W-:Y:S01]  /*79c0*/  FMUL R29, R38.reuse, R33 ;  /* 0x00000021261d7220 */ /* 0x040fe20000400000 */
[----:B------:R-:W-:Y:S01]  /*79d0*/  SHF.L.U32 R45, R75, 0x10, RZ ;  /* 0x000000104b2d7819 */ /* 0x000fe200000006ff */
[C---:B------:R-:W-:Y:S01]  /*79e0*/  FMUL R30, R38.reuse, R34 ;  /* 0x00000022261e7220 */ /* 0x040fe20000400000 */
[----:B------:R-:W-:Y:S01]  /*79f0*/  FFMA R31, R41, R40, R31 ;  /* 0x00000028291f7223 */ /* 0x000fe2000000001f */
[----:B------:R-:W-:Y:S01]  /*7a00*/  FMUL R35, R38, R35 ;  /* 0x0000002326237220 */ /* 0x000fe20000400000 */
[----:B------:R-:W-:Y:S01]  /*7a10*/  F2FP.BF16.F32.PACK_AB R105, R23, R18 ;  /* 0x000000121769723e */ /* 0x000fe200000010ff */
[----:B------:R-:W-:Y:S01]  /*7a20*/  FFMA R28, R41, R43, R28 ;  /* 0x0000002b291c7223 */ /* 0x000fe2000000001c */
[----:B------:R-:W-:Y:S01]  /*7a30*/  F2FP.BF16.F32.PACK_AB R106, R21, R20 ;  /* 0x00000014156a723e */ /* 0x000fe200000010ff */
[----:B------:R-:W-:Y:S01]  /*7a40*/  FFMA R29, R41, R42, R29 ;  /* 0x0000002a291d7223 */ /* 0x000fe2000000001d */
[----:B------:R-:W-:Y:S01]  /*7a50*/  F2FP.BF16.F32.PACK_AB R107, R27, R22 ;  /* 0x000000161b6b723e */ /* 0x000fe200000010ff */
[C---:B------:R-:W-:Y:S01]  /*7a60*/  FFMA R30, R41.reuse, R45, R30 ;  /* 0x0000002d291e7223 */ /* 0x040fe2000000001e */
[----:B------:R-:W-:Y:S01]  /*7a70*/  FFMA R35, R41, R44, R35 ;  /* 0x0000002c29237223 */ /* 0x000fe20000000023 */
[----:B------:R-:W-:Y:S02]  /*7a80*/  F2FP.BF16.F32.PACK_AB R108, R25, R24 ;  /* 0x00000018196c723e */ /* 0x000fe400000010ff */
[----:B------:R1:W-:Y:S01]  /*7a90*/  STS.128 [R95+0x20], R104 ;  /* 0x000020685f007388 */ /* 0x0003e20000000c00 */
[----:B------:R-:W-:Y:S02]  /*7aa0*/  F2FP.BF16.F32.PACK_AB R109, R31, R26 ;  /* 0x0000001a1f6d723e */ /* 0x000fe400000010ff */
[----:B------:R-:W-:Y:S02]  /*7ab0*/  F2FP.BF16.F32.PACK_AB R110, R29, R28 ;  /* 0x0000001c1d6e723e */ /* 0x000fe400000010ff */
[----:B------:R-:W-:Y:S05]  /*7ac0*/  F2FP.BF16.F32.PACK_AB R111, R35, R30 ;  /* 0x0000001e236f723e */ /* 0x000fea00000010ff */
[----:B------:R1:W-:Y:S01]  /*7ad0*/  STS.128 [R91+0x30], R108 ;  /* 0x0000306c5b007388 */ /* 0x0003e20000000c00 */
[----:B------:R-:W-:Y:S01]  /*7ae0*/  @!PT LDS RZ, [RZ] ;  /* 0x00000000fffff984 */ /* 0x000fe20000000800 */
[----:B------:R-:W-:Y:S01]  /*7af0*/  @!PT LDS RZ, [RZ] ;  /* 0x00000000fffff984 */ /* 0x000fe20000000800 */
[----:B------:R-:W-:Y:S01]  /*7b00*/  @!PT LDS RZ, [RZ] ;  /* 0x00000000fffff984 */ /* 0x000fe20000000800 */
[----:B------:R-:W-:Y:S01]  /*7b10*/  @!PT LDS RZ, [RZ] ;  /* 0x00000000fffff984 */ /* 0x000fe20000000800 */
[----:B------:R3:W-:Y:S07]  /*7b20*/  MEMBAR.ALL.CTA ;  /* 0x0000000000007992 */ /* 0x0007ee0000008000 */
[----:B---3--:R-:W3:Y:S02]  /*7b30*/  FENCE.VIEW.ASYNC.S ;  /* 0x00000000000073c6 */ /* 0x008ee40000000000 */
[----:B---3--:R-:W-:Y:S06]  /*7b40*/  BAR.SYNC.DEFER_BLOCKING 0x1, 0x80 ;  /* 0x0042000000007b1d */ /* 0x008fec0000010000 */
[----:B------:R-:W-:Y:S05]  /*7b50*/  @P0 BRA `(.L_x_121) ;  /* 0x0000000000280947 */ /* 0x000fea0003800000 */
[----:B------:R-:W3:Y:S01]  /*7b60*/  LDCU.64 UR6, c[0x0][0x348] ;  /* 0x00006900ff0677ac */ /* 0x000ee20008000a00 */
[----:B------:R-:W-:Y:S01]  /*7b70*/  UIADD3 UR4, UPT, UPT, UR44, 0x200, URZ ;  /* 0x000002002c047890 */ /* 0x000fe2000fffe0ff */
[----:B------:R-:W-:Y:S05]  /*7b80*/  UMOV UR51, UR36 ;  /* 0x0000002400337c82 */ /* 0x000fea0008000000 */
[----:B------:R-:W-:Y:S04]  /*7b90*/  MOV R88, UR4 ;  /* 0x0000000400587c02 */ /* 0x000fe80008000f00 */
[----:B------:R-:W-:Y:S01]  /*7ba0*/  R2UR UR48, R88 ;  /* 0x00000000583072ca */ /* 0x000fe200000e0000 */
[----:B---3--:R-:W-:Y:S04]  /*7bb0*/  UIADD3 UR4, UP0, UPT, UR6, 0xa80, URZ ;  /* 0x00000a8006047890 */ /* 0x008fe8000ff1e0ff */
[----:B------:R-:W-:Y:S09]  /*7bc0*/  UIADD3.X UR5, UPT, UPT, URZ, UR7, URZ, UP0, !UPT ;  /* 0x00000007ff057290 */ /* 0x000ff200087fe4ff */
[----:B------:R3:W-:Y:S01]  /*7bd0*/  UTMASTG.3D [UR48], [UR4] ;  /* 0x00000030040073b5 */ /* 0x0007e20008010000 */
[----:B------:R0:W-:Y:S01]  /*7be0*/  UTMACMDFLUSH ;  /* 0x00000000000079b7 */ /* 0x0001e20000000000 */
[----:B---3--:R-:W-:Y:S04]  /*7bf0*/  DEPBAR.LE SB0, 0x1 ;  /* 0x000080400000791a */ /* 0x008fe80000000000 */
.L_x_121:
[----:B------:R-:W-:Y:S05]  /*7c00*/  BSYNC.RECONVERGENT B0 ;  /* 0x0000000000007941 */ /* 0x000fea0003800200 */
.L_x_120:
[----:B------:R-:W-:Y:S01]  /*7c10*/  BAR.SYNC.DEFER_BLOCKING 0x1, 0x80 ;  /* 0x0042000000007b1d */ /* 0x000fe20000010000 */
[----:B------:R-:W-:Y:S01]  /*7c20*/  ISETP.NE.AND P1, PT, R100, RZ, PT ;  /* 0x000000ff6400720c */ /* 0x000fe20003f25270 */
[----:B------:R-:W-:Y:S01]  /*7c30*/  UISETP.NE.AND UP0, UPT, UR47, URZ, UPT ;  /* 0x000000ff2f00728c */ /* 0x000fe2000bf05270 */
[----:B------:R-:W-:Y:S11]  /*7c40*/  LEA R3, R46, UR44, 0x3 ;  /* 0x0000002c2e037c11 */ /* 0x000ff6000f8e18ff */
[----:B------:R-:W-:Y:S01]  /*7c50*/  @P1 SHF.L.U32 R2, R94, 0x1f, RZ ;  /* 0x0000001f5e021819 */ /* 0x000fe200000006ff */
[----:B------:R-:W-:Y:S06]  /*7c60*/  BRA.U !UP0, `(.L_x_122) ;  /* 0x0000000108247547 */ /* 0x000fec000b800000 */
[----:B------:R-:W-:Y:S01]  /*7c70*/  IMAD.U32 R5, RZ, RZ, UR46 ;  /* 0x0000002eff057e24 */ /* 0x000fe2000f8e00ff */
[----:B------:R-:W-:Y:S01]  /*7c80*/  MOV R0, UR60 ;  /* 0x0000003c00007c02 */ /* 0x000fe20008000f00 */
[----:B------:R-:W-:Y:S03]  /*7c90*/  UIADD3 UR4, UPT, UPT, UR46, 0x1, URZ ;  /* 0x000000012e047890 */ /* 0x000fe6000fffe0ff */
[----:B------:R-:W-:Y:S01]  /*7ca0*/  @P1 LEA R5, R5, UR44, 0x3 ;  /* 0x0000002c05051c11 */ /* 0x000fe2000f8e18ff */
[----:B------:R-:W-:Y:S04]  /*7cb0*/  UISETP.NE.AND UP0, UPT, UR4, 0x4, UPT ;  /* 0x000000040400788c */ /* 0x000fe8000bf05270 */
[----:B------:R-:W-:Y:S01]  /*7cc0*/  @P1 VIADD R5, R5, 0x80 ;  /* 0x0000008005051836 */ /* 0x000fe20000000000 */
[----:B------:R-:W-:Y:S04]  /*7cd0*/  USEL UR46, UR4, URZ, UP0 ;  /* 0x000000ff042e7287 */ /* 0x000fe80008000000 */
[----:B------:R-:W-:Y:S04]  /*7ce0*/  @P1 PRMT R0, R0, 0x654, R5 ;  /* 0x0000065400001816 */ /* 0x000fe80000000005 */
[----:B------:R3:W-:Y:S04]  /*7cf0*/  @P1 SYNCS.ARRIVE.TRANS64.RED.A1T0 RZ, [R0+URZ], RZ ;  /* 0x000000ff00ff19a7 */ /* 0x0007e800081004ff */
.L_x_122:
[----:B------:R-:W4:Y:S01]  /*7d00*/  @P1 SYNCS.PHASECHK.TRANS64.TRYWAIT P0, [R3+URZ+0x60], R2 ;  /* 0x00006002030015a7 */ /* 0x000f2200080011ff */
[----:B------:R-:W-:Y:S01]  /*7d10*/  BSSY B1, `(.L_x_123) ;  /* 0x0000016000017945 */ /* 0x000fe20003800000 */
[----:B----4-:R-:W-:Y:S03]  /*7d20*/  @P1 SEL R47, RZ, 0x1, !P0 ;  /* 0x00000001ff2f1807 */ /* 0x010fe60004000000 */
[----:B------:R-:W-:Y:S05]  /*7d30*/  @!P1 BRA `(.L_x_124) ;  /* 0x00000000004c9947 */ /* 0x000fea0003800000 */
[----:B------:R-:W-:Y:S01]  /*7d40*/  ISETP.NE.AND P0, PT, R47, RZ, PT ;  /* 0x000000ff2f00720c */ /* 0x000fe20003f05270 */
[----:B------:R-:W-:Y:S01]  /*7d50*/  BSSY B0, `(.L_x_125) ;  /* 0x000000b000007945 */ /* 0x000fe20003800000 */
[----:B------:R-:W-:Y:S11]  /*7d60*/  ISETP.NE.AND P1, PT, R60, RZ, PT ;  /* 0x000000ff3c00720c */ /* 0x000ff60003f25270 */
[----:B------:R-:W-:Y:S02]  /*7d70*/  @!UPT UIADD3 URZ, UPT, UPT, URZ, URZ, URZ ;  /* 0x000000fffffff290 */ /* 0x000fe4000fffe0ff */
[C---:B------:R-:W-:Y:S01]  /*7d80*/  @P1 IMAD R6, R46.reuse, 0x2000, R97 ;  /* 0x000020002e061824 */ /* 0x040fe200078e0261 */
[C---:B------:R-:W-:Y:S01]  /*7d90*/  @P1 LEA R4, R46.reuse, R95, 0xd ;  /* 0x0000005f2e041211 */ /* 0x040fe200078e68ff */
[C---:B------:R-:W-:Y:S02]  /*7da0*/  @P1 IMAD R5, R46.reuse, 0x2000, R96 ;  /* 0x000020002e051824 */ /* 0x040fe400078e0260 */
[----:B------:R-:W-:Y:S01]  /*7db0*/  @P1 IMAD R2, R46, 0x2000, R91 ;  /* 0x000020002e021824 */ /* 0x000fe200078e025b */
[----:B------:R-:W-:Y:S06]  /*7dc0*/  @P0 BRA `(.L_x_126) ;  /* 0x00000000000c0947 */ /* 0x000fec0003800000 */
[----:B---3--:R-:W-:Y:S04]  /*7dd0*/  SHF.L.U32 R0, R94, 0x1f, RZ ;  /* 0x0000001f5e007819 */ /* 0x008fe800000006ff */
[----:B------:R-:W3:Y:S02]  /*7de0*/  SYNCS.PHASECHK.TRANS64.TRYWAIT P0, [R3+URZ+0x60], R0 ;  /* 0x00006000030075a7 */ /* 0x000ee400080011ff */
[----:B---3--:R-:W-:Y:S05]  /*7df0*/  @!P0 BRA `(.L_x_127) ;  /* 0x0000003000d08947 */ /* 0x008fea0003800000 */
.L_x_126:
[----:B------:R-:W-:Y:S05]  /*7e00*/  BSYNC B0 ;  /* 0x0000000000007941 */ /* 0x000fea0003800000 */
.L_x_125:
[----:B------:R-:W-:Y:S02]  /*7e10*/  ISETP.NE.AND P0, PT, R60, RZ, PT ;  /* 0x000000ff3c00720c */ /* 0x000fe40003f05270 */
[----:B------:R-:W-:Y:S11]  /*7e20*/  IADD3 R46, PT, PT, R46, 0x1, RZ ;  /* 0x000000012e2e7810 */ /* 0x000ff60007ffe0ff */
[----:B------:R4:W1:Y:S04]  /*7e30*/  @P0 LDS.128 R48, [R6] ;  /* 0x0000000006300984 */ /* 0x0008680000000c00 */
[----:B------:R4:W1:Y:S04]  /*7e40*/  @P0 LDS.128 R56, [R5+0x10] ;  /* 0x0000100005380984 */ /* 0x0008680000000c00 */
[----:B------:R4:W1:Y:S04]  /*7e50*/  @P0 LDS.128 R64, [R4+0x20] ;  /* 0x0000200004400984 */ /* 0x0008680000000c00 */
[----:B------:R4:W1:Y:S02]  /*7e60*/  @P0 LDS.128 R72, [R2+0x30] ;  /* 0x0000300002480984 */ /* 0x0008640000000c00 */
.L_x_124:
[----:B------:R-:W-:Y:S05]  /*7e70*/  BSYNC B1 ;  /* 0x0000000000017941 */ /* 0x000fea0003800000 */
.L_x_123:
[----:B---3--:R-:W-:Y:S05]  /*7e80*/  VIADD R0, R39, 0x20 ;  /* 0x0000002027007836 */ /* 0x008fea0000000000 */
[----:B------:R-:W-:Y:S04]  /*7e90*/  SHF.R.U32.HI R0, RZ, 0x15, R0 ;  /* 0x00000015ff007819 */ /* 0x000fe80000011600 */
[----:B------:R-:W-:Y:S11]  /*7ea0*/  LOP3.LUT P0, RZ, R0, 0x3, R85, 0x48, !PT ;  /* 0x0000000300ff7812 */ /* 0x000ff60007804855 */
[----:B------:R-:W-:Y:S02]  /*7eb0*/  @!UPT UIADD3 URZ, UPT, UPT, URZ, URZ, URZ ;  /* 0x000000fffffff290 */ /* 0x000fe4000fffe0ff */
[----:B------:R-:W-:Y:S05]  /*7ec0*/  @!P0 BRA `(.L_x_128) ;  /* 0x0000000000408947 */ /* 0x000fea0003800000 */
[----:B------:R-:W3:Y:S01]  /*7ed0*/  LDCU.64 UR8, c[0x4][0x70] ;  /* 0x01000e00ff0877ac */ /* 0x000ee20008000a00 */
[----:B------:R-:W-:Y:S01]  /*7ee0*/  MOV R3, 0x0 ;  /* 0x0000000000037802 */ /* 0x000fe20000000f00 */
[----:B------:R-:W-:Y:S02]  /*7ef0*/  HFMA2 R12, -RZ, RZ, 0, 5.9604644775390625e-08 ;  /* 0x00000001ff0c7431 */ /* 0x000fe400000001ff */
[----:B------:R-:W-:Y:S02]  /*7f00*/  IMAD.MOV.U32 R8, RZ, RZ, 0x192 ;  /* 0x00000192ff087424 */ /* 0x000fe400078e00ff */
[----:B------:R-:W-:Y:S01]  /*7f10*/  IMAD.MOV.U32 R13, RZ, RZ, RZ ;  /* 0x000000ffff0d7224 */ /* 0x000fe200078e00ff */
[----:B------:R-:W5:Y:S01]  /*7f20*/  LDCU.64 UR6, c[0x4][0x78] ;  /* 0x01000f00ff0677ac */ /* 0x000f620008000a00 */
[----:B----4-:R-:W4:Y:S01]  /*7f30*/  LDC.64 R2, c[0x4][R3] ;  /* 0x0100000003027b82 */ /* 0x010f220000000a00 */
        /* <DEDUP_REMOVED lines=9> */
.L_x_128:
[C---:B-1----:R-:W-:Y:S01]  /*7fd0*/  SHF.L.U32 R40, R48.reuse, 0x10, RZ ;  /* 0x0000001030287819 */ /* 0x042fe200000006ff */
[----:B------:R-:W-:Y:S05]  /*7fe0*/  WARPSYNC.ALL ;  /* 0x0000000000007948 */ /* 0x000fea0003800000 */
[----:B------:R-:W-:Y:S01]  /*7ff0*/  R2UR UR4, R39 ;  /* 0x00000000270472ca */ /* 0x000fe200000e0000 */
[----:B------:R-:W-:Y:S01]  /*8000*/  BSSY.RECONVERGENT B0, `(.L_x_129) ;  /* 0x0000090000007945 */ /* 0x000fe20003800200 */
[----:B------:R-:W-:Y:S02]  /*8010*/  LOP3.LUT R43, R48, 0xffff0000, RZ, 0xc0, !PT ;  /* 0xffff0000302b7812 */ /* 0x000fe400078ec0ff */
[----:B------:R-:W-:Y:S02]  /*8020*/  LOP3.LUT R42, R49, 0xffff0000, RZ, 0xc0, !PT ;  /* 0xffff0000312a7812 */ /* 0x000fe400078ec0ff */
[----:B------:R-:W-:Y:S02]  /*8030*/  SHF.L.U32 R45, R51, 0x10, RZ ;  /* 0x00000010332d7819 */ /* 0x000fe400000006ff */
[----:B------:R-:W-:Y:S02]  /*8040*/  ISETP.NE.AND P6, PT, R100, RZ, PT ;  /* 0x000000ff6400720c */ /* 0x000fe40003fc5270 */
[----:B------:R-:W-:Y:S02]  /*8050*/  MOV R52, UR46 ;  /* 0x0000002e00347c02 */ /* 0x000fe40008000f00 */
[----:B------:R-:W-:Y:S01]  /*8060*/  MOV R61, UR60 ;  /* 0x0000003c003d7c02 */ /* 0x000fe20008000f00 */
[----:B----4-:R-:W1:Y:S01]  /*8070*/  LDTM.x32 R4, tmem[UR4+0x20] ;  /* 0x00002004000479ee */ /* 0x010e6200082c0000 */
[----:B------:R-:W-:Y:S02]  /*8080*/  LOP3.LUT R44, R75, 0xffff0000, RZ, 0xc0, !PT ;  /* 0xffff00004b2c7812 */ /* 0x000fe400078ec0ff */
[----:B------:R-:W-:Y:S02]  /*8090*/  ISETP.NE.AND P0, PT, R99, RZ, PT ;  /* 0x000000ff6300720c */ /* 0x000fe40003f05270 */
[----:B------:R-:W-:Y:S03]  /*80a0*/  LEA R62, R46, UR44, 0x3 ;  /* 0x0000002c2e3e7c11 */ /* 0x000fe6000f8e18ff */
[----:B------:R-:W-:Y:S02]  /*80b0*/  @P6 LEA R52, R52, UR44, 0x3 ;  /* 0x0000002c34346c11 */ /* 0x000fe4000f8e18ff */
[----:B------:R-:W-:Y:S02]  /*80c0*/  @P6 SHF.L.U32 R63, R94, 0x1f, RZ ;  /* 0x0000001f5e3f6819 */ /* 0x000fe400000006ff */
[----:B------:R-:W-:Y:S04]  /*80d0*/  @P6 IADD3 R52, PT, PT, R52, 0x80, RZ ;  /* 0x0000008034346810 */ /* 0x000fe80007ffe0ff */
[----:B------:R-:W-:Y:S01]  /*80e0*/  @P6 PRMT R61, R61, 0x654, R52 ;  /* 0x000006543d3d6816 */ /* 0x000fe20000000034 */
[C---:B-1----:R-:W-:Y:S01]  /*80f0*/  FMUL R0, R38.reuse, R4 ;  /* 0x0000000426007220 */ /* 0x042fe20000400000 */
[C---:B------:R-:W-:Y:S01]  /*8100*/  FMUL R2, R38.reuse, R5 ;  /* 0x0000000526027220 */ /* 0x040fe20000400000 */
[C---:B------:R-:W-:Y:S01]  /*8110*/  FMUL R3, R38.reuse, R6 ;  /* 0x0000000626037220 */ /* 0x040fe20000400000 */
[----:B------:R-:W-:Y:S01]  /*8120*/  FMUL R7, R38, R7 ;  /* 0x0000000726077220 */ /* 0x000fe20000400000 */
[----:B------:R-:W-:Y:S01]  /*8130*/  FFMA R0, R41, R40, R0 ;  /* 0x0000002829007223 */ /* 0x000fe20000000000 */
[----:B------:R-:W-:Y:S01]  /*8140*/  SHF.L.U32 R40, R49, 0x10, RZ ;  /* 0x0000001031287819 */ /* 0x000fe200000006ff */
[C---:B------:R-:W-:Y:S01]  /*8150*/  FFMA R2, R41.reuse, R43, R2 ;  /* 0x0000002b29027223 */ /* 0x040fe20000000002 */
[----:B------:R-:W-:Y:S01]  /*8160*/  SHF.L.U32 R43, R50, 0x10, RZ ;  /* 0x00000010322b7819 */ /* 0x000fe200000006ff */
[C---:B------:R-:W-:Y:S01]  /*8170*/  FMUL R4, R38.reuse, R8 ;  /* 0x0000000826047220 */ /* 0x040fe20000400000 */
[----:B------:R-:W-:Y:S01]  /*8180*/  FMUL R5, R38, R9 ;  /* 0x0000000926057220 */ /* 0x000fe20000400000 */
[C---:B------:R-:W-:Y:S01]  /*8190*/  FFMA R3, R41.reuse, R40, R3 ;  /* 0x0000002829037223 */ /* 0x040fe20000000003 */
[----:B------:R-:W-:Y:S01]  /*81a0*/  LOP3.LUT R40, R50, 0xffff0000, RZ, 0xc0, !PT ;  /* 0xffff000032287812 */ /* 0x000fe200078ec0ff */
[----:B------:R-:W-:Y:S01]  /*81b0*/  FFMA R7, R41, R42, R7 ;  /* 0x0000002a29077223 */ /* 0x000fe20000000007 */
[----:B------:R-:W-:Y:S01]  /*81c0*/  LOP3.LUT R42, R51, 0xffff0000, RZ, 0xc0, !PT ;  /* 0xffff0000332a7812 */ /* 0x000fe200078ec0ff */
[----:B------:R-:W-:Y:S01]  /*81d0*/  FMUL R6, R38, R10 ;  /* 0x0000000a26067220 */ /* 0x000fe20000400000 */
[----:B------:R-:W-:Y:S01]  /*81e0*/  F2FP.BF16.F32.PACK_AB R52, R2, R0 ;  /* 0x000000000234723e */ /* 0x000fe200000010ff */
[----:B------:R-:W-:Y:S01]  /*81f0*/  FMUL R11, R38, R11 ;  /* 0x0000000b260b7220 */ /* 0x000fe20000400000 */
[----:B------:R-:W-:Y:S01]  /*8200*/  F2FP.BF16.F32.PACK_AB R53, R7, R3 ;  /* 0x000000030735723e */ /* 0x000fe200000010ff */
        /* <DEDUP_REMOVED lines=20> */
[C---:B------:R-:W-:Y:S01]  /*8350*/  FMUL R12, R38.reuse, R16 ;  /* 0x00000010260c7220 */ /* 0x040fe20000400000 */
        /* <DEDUP_REMOVED lines=13> */
[----:B------:R1:W-:Y:S01]  /*8430*/  STS.128 [R97+0x2000], R52 ;  /* 0x0020003461007388 */ /* 0x0003e20000000c00 */
[----:B------:R-:W-:Y:S01]  /*8440*/  F2FP.BF16.F32.PACK_AB R70, R13, R12 ;  /* 0x0000000c0d46723e */ /* 0x000fe200000010ff */
[----:B------:R-:W-:Y:S01]  /*8450*/  FFMA R19, R41, R40, R19 ;  /* 0x0000002829137223 */ /* 0x000fe20000000013 */
[----:B------:R-:W-:Y:S01]  /*8460*/  LOP3.LUT R40, R64, 0xffff0000, RZ, 0xc0, !PT ;  /* 0xffff000040287812 */ /* 0x000fe200078ec0ff */
[C---:B------:R-:W-:Y:S01]  /*8470*/  FMUL R16, R38.reuse, R20 ;  /* 0x0000001426107220 */ /* 0x040fe20000400000 */
[C---:B------:R-:W-:Y:S01]  /*8480*/  FMUL R17, R38.reuse, R21 ;  /* 0x0000001526117220 */ /* 0x040fe20000400000 */
[C---:B------:R-:W-:Y:S01]  /*8490*/  FMUL R18, R38.reuse, R22 ;  /* 0x0000001626127220 */ /* 0x040fe20000400000 */
[----:B------:R-:W-:Y:S01]  /*84a0*/  F2FP.BF16.F32.PACK_AB R71, R19, R14 ;  /* 0x0000000e1347723e */ /* 0x000fe200000010ff */
[----:B------:R-:W-:Y:S01]  /*84b0*/  FMUL R23, R38, R23 ;  /* 0x0000001726177220 */ /* 0x000fe20000400000 */
[----:B------:R-:W-:Y:S01]  /*84c0*/  FFMA R16, R41, R43, R16 ;  /* 0x0000002b29107223 */ /* 0x000fe20000000010 */
[----:B------:R-:W-:Y:S01]  /*84d0*/  SHF.L.U32 R43, R67, 0x10, RZ ;  /* 0x00000010432b7819 */ /* 0x000fe200000006ff */
[C---:B------:R-:W-:Y:S01]  /*84e0*/  FFMA R17, R41.reuse, R40, R17 ;  /* 0x0000002829117223 */ /* 0x040fe20000000011 */
[----:B------:R1:W-:Y:S01]  /*84f0*/  STS.128 [R96+0x2010], R68 ;  /* 0x0020104460007388 */ /* 0x0003e20000000c00 */
        /* <DEDUP_REMOVED lines=8> */
[C---:B------:R-:W-:Y:S01]  /*8580*/  FMUL R22, R38.reuse, R26 ;  /* 0x0000001a26167220 */ /* 0x040fe20000400000 */
[----:B------:R-:W-:Y:S01]  /*8590*/  FFMA R20, R41, R40, R20 ;  /* 0x0000002829147223 */ /* 0x000fe20000000014 */
[----:B------:R-:W-:Y:S01]  /*85a0*/  LOP3.LUT R40, R67, 0xffff0000, RZ, 0xc0, !PT ;  /* 0xffff000043287812 */ /* 0x000fe200078ec0ff */
[C---:B------:R-:W-:Y:S01]  /*85b0*/  FFMA R21, R41.reuse, R42, R21 ;  /* 0x0000002a29157223 */ /* 0x040fe20000000015 */
[C---:B------:R-:W-:Y:S01]  /*85c0*/  FFMA R22, R41.reuse, R43, R22 ;  /* 0x0000002b29167223 */ /* 0x040fe20000000016 */
[----:B------:R-:W-:Y:S01]  /*85d0*/  FMUL R27, R38, R27 ;  /* 0x0000001b261b7220 */ /* 0x000fe20000400000 */
[----:B------:R-:W-:Y:S01]  /*85e0*/  SHF.L.U32 R43, R72, 0x10, RZ ;  /* 0x00000010482b7819 */ /* 0x000fe200000006ff */
[----:B------:R-:W-:Y:S01]  /*85f0*/  FMUL R24, R38, R28 ;  /* 0x0000001c26187220 */ /* 0x000fe20000400000 */
[----:B------:R-:W-:Y:S01]  /*8600*/  LOP3.LUT R42, R72, 0xffff0000, RZ, 0xc0, !PT ;  /* 0xffff0000482a7812 */ /* 0x000fe200078ec0ff */
[C---:B------:R-:W-:Y:S01]  /*8610*/  FMUL R25, R38.reuse, R29 ;  /* 0x0000001d26197220 */ /* 0x040fe20000400000 */
[C---:B------:R-:W-:Y:S01]  /*8620*/  FMUL R26, R38.reuse, R30 ;  /* 0x0000001e261a7220 */ /* 0x040fe20000400000 */
[C---:B------:R-:W-:Y:S01]  /*8630*/  FFMA R27, R41.reuse, R40, R27 ;  /* 0x00000028291b7223 */ /* 0x040fe2000000001b */
[----:B------:R-:W-:Y:S01]  /*8640*/  FFMA R24, R41, R43, R24 ;  /* 0x0000002b29187223 */ /* 0x000fe20000000018 */
[----:B------:R-:W-:Y:S01]  /*8650*/  LOP3.LUT R40, R73, 0xffff0000, RZ, 0xc0, !PT ;  /* 0xffff000049287812 */ /* 0x000fe200078ec0ff */
[C---:B------:R-:W-:Y:S01]  /*8660*/  FFMA R25, R41.reuse, R42, R25 ;  /* 0x0000002a29197223 */ /* 0x040fe20000000019 */
[----:B------:R-:W-:Y:S01]  /*8670*/  FMUL R31, R38, R31 ;  /* 0x0000001f261f7220 */ /* 0x000fe20000400000 */
[----:B------:R-:W-:Y:S01]  /*8680*/  SHF.L.U32 R43, R74, 0x10, RZ ;  /* 0x000000104a2b7819 */ /* 0x000fe200000006ff */
[----:B------:R-:W-:Y:S01]  /*8690*/  FFMA R26, R41, R45, R26 ;  /* 0x0000002d291a7223 */ /* 0x000fe2000000001a */
        /* <DEDUP_REMOVED lines=29> */
[----:B------:R-:W-:Y:S02]  /*8870*/  UIADD3 UR9, UPT, UPT, UR49, 0x20, URZ ;  /* 0x0000002031097890 */ /* 0x000fe4000fffe0ff */
[----:B------:R-:W-:Y:S01]  /*8880*/  UIADD3 UR8, UPT, UPT, UR44, 0x2200, URZ ;  /* 0x000022002c087890 */ /* 0x000fe2000fffe0ff */
[----:B------:R-:W-:Y:S01]  /*8890*/  UMOV UR10, UR50 ;  /* 0x00000032000a7c82 */ /* 0x000fe20008000000 */
[----:B------:R-:W-:Y:S01]  /*88a0*/  UMOV UR11, UR36 ;  /* 0x00000024000b7c82 */ /* 0x000fe20008000000 */
[----:B---3--:R-:W-:Y:S04]  /*88b0*/  UIADD3 UR4, UP0, UPT, UR6, 0xa80, URZ ;  /* 0x00000a8006047890 */ /* 0x008fe8000ff1e0ff */
[----:B------:R-:W-:Y:S09]  /*88c0*/  UIADD3.X UR5, UPT, UPT, URZ, UR7, URZ, UP0, !UPT ;  /* 0x00000007ff057290 */ /* 0x000ff200087fe4ff */
[----:B------:R3:W-:Y:S01]  /*88d0*/  UTMASTG.3D [UR8], [UR4] ;  /* 0x00000008040073b5 */ /* 0x0007e20008010000 */
[----:B------:R0:W-:Y:S01]  /*88e0*/  UTMACMDFLUSH ;  /* 0x00000000000079b7 */ /* 0x0001e20000000000 */
[----:B---3--:R-:W-:Y:S04]  /*88f0*/  DEPBAR.LE SB0, 0x1 ;  /* 0x000080400000791a */ /* 0x008fe80000000000 */
.L_x_130:
[----:B------:R-:W-:Y:S05]  /*8900*/  BSYNC.RECONVERGENT B0 ;  /* 0x0000000000007941 */ /* 0x000fea0003800200 */
.L_x_129:
[----:B------:R-:W-:Y:S01]  /*8910*/  BAR.SYNC.DEFER_BLOCKING 0x1, 0x80 ;  /* 0x0042000000007b1d */ /* 0x000fe20000010000 */
[----:B------:R-:W-:Y:S04]  /*8920*/  UIADD3 UR4, UPT, UPT, UR46, 0x1, URZ ;  /* 0x000000012e047890 */ /* 0x000fe8000fffe0ff */
[----:B------:R-:W-:Y:S04]  /*8930*/  UISETP.NE.AND UP0, UPT, UR4, 0x4, UPT ;  /* 0x000000040400788c */ /* 0x000fe8000bf05270 */
[----:B------:R-:W-:Y:S01]  /*8940*/  USEL UR45, UR4, URZ, UP0 ;  /* 0x000000ff042d7287 */ /* 0x000fe20008000000 */
[----:B------:R3:W-:Y:S01]  /*8950*/  @P6 SYNCS.ARRIVE.TRANS64.RED.A1T0 RZ, [R61+URZ], RZ ;  /* 0x000000ff3dff69a7 */ /* 0x0007e200081004ff */
[----:B------:R-:W-:Y:S01]  /*8960*/  BSSY B1, `(.L_x_131) ;  /* 0x0000017000017945 */ /* 0x000fe20003800000 */
[----:B------:R-:W4:Y:S02]  /*8970*/  @P6 SYNCS.PHASECHK.TRANS64.TRYWAIT P0, [R62+URZ+0x60], R63 ;  /* 0x0000603f3e0065a7 */ /* 0x000f2400080011ff */
[----:B----4-:R-:W-:Y:S01]  /*8980*/  @P6 SEL R47, RZ, 0x1, !P0 ;  /* 0x00000001ff2f6807 */ /* 0x010fe20004000000 */
[----:B---3--:R-:W-:Y:S06]  /*8990*/  @!P6 BRA `(.L_x_132) ;  /* 0x00000000004ce947 */ /* 0x008fec0003800000 */
        /* <DEDUP_REMOVED lines=9> */
[----:B------:R-:W-:Y:S04]  /*8a30*/  SHF.L.U32 R5, R94, 0x1f, RZ ;  /* 0x0000001f5e057819 */ /* 0x000fe800000006ff */
[----:B------:R-:W3:Y:S02]  /*8a40*/  SYNCS.PHASECHK.TRANS64.TRYWAIT P0, [R62+URZ+0x60], R5 ;  /* 0x000060053e0075a7 */ /* 0x000ee400080011ff */
[----:B---3--:R-:W-:Y:S05]  /*8a50*/  @!P0 BRA `(.L_x_135) ;  /* 0x0000002400cc8947 */ /* 0x008fea0003800000 */
.L_x_134:
[----:B------:R-:W-:Y:S05]  /*8a60*/  BSYNC B0 ;  /* 0x0000000000007941 */ /* 0x000fea0003800000 */
.L_x_133:
[----:B------:R-:W-:Y:S02]  /*8a70*/  ISETP.NE.AND P0, PT, R60, RZ, PT ;  /* 0x000000ff3c00720c */ /* 0x000fe40003f05270 */
[----:B------:R-:W-:Y:S11]  /*8a80*/  IADD3 R46, PT, PT, R46, 0x1, RZ ;  /* 0x000000012e2e7810 */ /* 0x000ff60007ffe0ff */
[----:B------:R4:W1:Y:S04]  /*8a90*/  @P0 LDS.128 R48, [R4] ;  /* 0x0000000004300984 */ /* 0x0008680000000c00 */
[----:B------:R4:W1:Y:S04]  /*8aa0*/  @P0 LDS.128 R56, [R3+0x10] ;  /* 0x0000100003380984 */ /* 0x0008680000000c00 */
[----:B------:R4:W1:Y:S04]  /*8ab0*/  @P0 LDS.128 R64, [R2+0x20] ;  /* 0x0000200002400984 */ /* 0x0008680000000c00 */
[----:B------:R4:W1:Y:S02]  /*8ac0*/  @P0 LDS.128 R72, [R0+0x30] ;  /* 0x0000300000480984 */ /* 0x0008640000000c00 */
.L_x_132:
[----:B------:R-:W-:Y:S05]  /*8ad0*/  BSYNC B1 ;  /* 0x0000000000017941 */ /* 0x000fea0003800000 */
.L_x_131:
[----:B----4-:R-:W-:Y:S05]  /*8ae0*/  VIADD R0, R39, 0x40 ;  /* 0x0000004027007836 */ /* 0x010fea0000000000 */
        /* <DEDUP_REMOVED lines=9> */
[----:B------:R-:W4:Y:S01]  /*8b80*/  LDCU.64 UR6, c[0x4][0x78] ;  /* 0x01000f00ff0677ac */ /* 0x000f220008000a00 */
[----:B------:R-:W1:Y:S01]  /*8b90*/  LDC.64 R2, c[0x4][R3] ;  /* 0x0100000003027b82 */ /* 0x000e620000000a00 */
[----:B------:R-:W5:Y:S01]  /*8ba0*/  LDCU.64 UR4, c[0x4][0x10] ;  /* 0x01000200ff0477ac */ /* 0x000f620008000a00 */
[----:B---3--:R-:W-:Y:S01]  /*8bb0*/  MOV R5, UR9 ;  /* 0x0000000900057c02 */ /* 0x008fe20008000f00 */
[----:B------:R-:W-:Y:S01]  /*8bc0*/  IMAD.U32 R4, RZ, RZ, UR8 ;  /* 0x00000008ff047e24 */ /* 0x000fe2000f8e00ff */
[----:B----4-:R-:W-:Y:S01]  /*8bd0*/  MOV R7, UR7 ;  /* 0x0000000700077c02 */ /* 0x010fe20008000f00 */
[----:B------:R-:W-:Y:S01]  /*8be0*/  IMAD.U32 R6, RZ, RZ, UR6 ;  /* 0x00000006ff067e24 */ /* 0x000fe2000f8e00ff */
[----:B-----5:R-:W-:Y:S01]  /*8bf0*/  MOV R11, UR5 ;  /* 0x00000005000b7c02 */ /* 0x020fe20008000f00 */
[----:B------:R-:W-:Y:S02]  /*8c00*/  IMAD.U32 R10, RZ, RZ, UR4 ;  /* 0x00000004ff0a7e24 */ /* 0x000fe4000f8e00ff */
[----:B------:R-:W-:Y:S07]  /*8c10*/  LEPC R20, `(.L_x_136) ;  /* 0x000000001014794e */ /* 0x000fee0000000000 */
[----:B-12---:R-:W-:Y:S05]  /*8c20*/  CALL.ABS.NOINC R2 ;  /* 0x0000000002007343 */ /* 0x006fea0003c00000 */
.L_x_136:
        /* <DEDUP_REMOVED lines=10> */
[----:B---3--:R-:W1:Y:S01]  /*8cd0*/  LDTM.x32 R4, tmem[UR4+0x40] ;  /* 0x00004004000479ee */ /* 0x008e6200082c0000 */
        /* <DEDUP_REMOVED lines=136> */
.L_x_138:
[----:B------:R-:W-:Y:S05]  /*9560*/  BSYNC.RECONVERGENT B0 ;  /* 0x0000000000007941 */ /* 0x000fea0003800200 */
.L_x_137:
        /* <DEDUP_REMOVED lines=21> */
.L_x_142:
[----:B------:R-:W-:Y:S05]  /*96c0*/  BSYNC B0 ;  /* 0x0000000000007941 */ /* 0x000fea0003800000 */
.L_x_141:
[----:B------:R-:W-:Y:S11]  /*96d0*/  ISETP.NE.AND P0, PT, R60, RZ, PT ;  /* 0x000000ff3c00720c */ /* 0x000ff60003f05270 */
[----:B------:R-:W-:Y:S02]  /*96e0*/  @!UPT UIADD3 URZ, UPT, UPT, URZ, URZ, URZ ;  /* 0x000000fffffff290 */ /* 0x000fe4000fffe0ff */
[----:B------:R4:W1:Y:S04]  /*96f0*/  @P0 LDS.128 R48, [R3] ;  /* 0x0000000003300984 */ /* 0x0008680000000c00 */
[----:B------:R4:W1:Y:S04]  /*9700*/  @P0 LDS.128 R56, [R2+0x10] ;  /* 0x0000100002380984 */ /* 0x0008680000000c00 */
[----:B------:R4:W1:Y:S04]  /*9710*/  @P0 LDS.128 R64, [R0+0x20] ;  /* 0x0000200000400984 */ /* 0x0008680000000c00 */
[----:B------:R4:W1:Y:S02]  /*9720*/  @P0 LDS.128 R72, [R46+0x30] ;  /* 0x000030002e480984 */ /* 0x0008640000000c00 */
.L_x_140:
[----:B------:R-:W-:Y:S05]  /*9730*/  BSYNC B1 ;  /* 0x0000000000017941 */ /* 0x000fea0003800000 */
.L_x_139:
        /* <DEDUP_REMOVED lines=21> */
.L_x_144:
[----:B------:R-:W-:Y:S01]  /*9890*/  ISETP.NE.AND P0, PT, R99, RZ, PT ;  /* 0x000000ff6300720c */ /* 0x000fe20003f05270 */
[----:B------:R-:W-:Y:S05]  /*98a0*/  WARPSYNC.ALL ;  /* 0x0000000000007948 */ /* 0x000fea0003800000 */
[----:B------:R-:W-:Y:S01]  /*98b0*/  R2UR UR4, R39 ;  /* 0x00000000270472ca */ /* 0x000fe200000e0000 */
[----:B------:R-:W-:Y:S01]  /*98c0*/  BSSY.RECONVERGENT B0, `(.L_x_145) ;  /* 0x000008c000007945 */ /* 0x000fe20003800200 */
[C---:B-1----:R-:W-:Y:S02]  /*98d0*/  SHF.L.U32 R40, R48.reuse, 0x10, RZ ;  /* 0x0000001030287819 */ /* 0x042fe400000006ff */
[----:B------:R-:W-:Y:S02]  /*98e0*/  LOP3.LUT R42, R48, 0xffff0000, RZ, 0xc0, !PT ;  /* 0xffff0000302a7812 */ /* 0x000fe400078ec0ff */
[C---:B------:R-:W-:Y:S02]  /*98f0*/  SHF.L.U32 R43, R49.reuse, 0x10, RZ ;  /* 0x00000010312b7819 */ /* 0x040fe400000006ff */
[----:B------:R-:W-:Y:S02]  /*9900*/  LOP3.LUT R44, R49, 0xffff0000, RZ, 0xc0, !PT ;  /* 0xffff0000312c7812 */ /* 0x000fe400078ec0ff */
[C---:B------:R-:W-:Y:S02]  /*9910*/  SHF.L.U32 R45, R50.reuse, 0x10, RZ ;  /* 0x00000010322d7819 */ /* 0x040fe400000006ff */
[----:B------:R-:W-:Y:S01]  /*9920*/  LOP3.LUT R46, R50, 0xffff0000, RZ, 0xc0, !PT ;  /* 0xffff0000322e7812 */ /* 0x000fe200078ec0ff */
[----:B---3--:R-:W1:Y:S01]  /*9930*/  LDTM.x32 R4, tmem[UR4+0x60] ;  /* 0x00006004000479ee */ /* 0x008e6200082c0000 */
[C---:B------:R-:W-:Y:S01]  /*9940*/  SHF.L.U32 R47, R51.reuse, 0x10, RZ ;  /* 0x00000010332f7819 */ /* 0x040fe200000006ff */
[----:B------:R-:W-:Y:S01]  /*9950*/  NOP ;  /* 0x0000000000007918 */ /* 0x000fe20000000000 */
[----:B------:R-:W-:Y:S02]  /*9960*/  LOP3.LUT R48, R51, 0xffff0000, RZ, 0xc0, !PT ;  /* 0xffff000033307812 */ /* 0x000fe400078ec0ff */
[C---:B------:R-:W-:Y:S02]  /*9970*/  SHF.L.U32 R49, R56.reuse, 0x10, RZ ;  /* 0x0000001038317819 */ /* 0x040fe400000006ff */
[----:B------:R-:W-:Y:S02]  /*9980*/  LOP3.LUT R51, R56, 0xffff0000, RZ, 0xc0, !PT ;  /* 0xffff000038337812 */ /* 0x000fe400078ec0ff */
[C---:B------:R-:W-:Y:S02]  /*9990*/  SHF.L.U32 R50, R57.reuse, 0x10, RZ ;  /* 0x0000001039327819 */ /* 0x040fe400000006ff */
[----:B------:R-:W-:Y:S02]  /*99a0*/  LOP3.LUT R52, R57, 0xffff0000, RZ, 0xc0, !PT ;  /* 0xffff000039347812 */ /* 0x000fe400078ec0ff */
[C---:B------:R-:W-:Y:S02]  /*99b0*/  SHF.L.U32 R53, R58.reuse, 0x10, RZ ;  /* 0x000000103a357819 */ /* 0x040fe400000006ff */
[----:B------:R-:W-:Y:S02]  /*99c0*/  LOP3.LUT R54, R58, 0xffff0000, RZ, 0xc0, !PT ;  /* 0xffff00003a367812 */ /* 0x000fe400078ec0ff */
[----:B------:R-:W-:Y:S02]  /*99d0*/  SHF.L.U32 R55, R59, 0x10, RZ ;  /* 0x000000103b377819 */ /* 0x000fe400000006ff */
[----:B------:R-:W-:Y:S02]  /*99e0*/  IADD3 R101, PT, PT, R101, 0xe0, RZ ;  /* 0x000000e065657810 */ /* 0x000fe40007ffe0ff */
[----:B------:R-:W-:Y:S02]  /*99f0*/  LOP3.LUT R56, R59, 0xffff0000, RZ, 0xc0, !PT ;  /* 0xffff00003b387812 */ /* 0x000fe400078ec0ff */
[----:B------:R-:W-:Y:S01]  /*9a00*/  SHF.L.U32 R57, R64, 0x10, RZ ;  /* 0x0000001040397819 */ /* 0x000fe200000006ff */
[----:B-1----:R-:W-:Y:S01]  /*9a10*/  FMUL R4, R38, R4 ;  /* 0x0000000426047220 */ /* 0x002fe20000400000 */
[----:B------:R-:W-:Y:S01]  /*9a20*/  LOP3.LUT R58, R64, 0xffff0000, RZ, 0xc0, !PT ;  /* 0xffff0000403a7812 */ /* 0x000fe200078ec0ff */
[C---:B------:R-:W-:Y:S01]  /*9a30*/  FMUL R5, R38.reuse, R5 ;  /* 0x0000000526057220 */ /* 0x040fe20000400000 */
[----:B------:R-:W-:Y:S01]  /*9a40*/  LOP3.LUT R101, R101, 0xfefffff8, RZ, 0xc0, !PT ;  /* 0xfefffff865657812 */ /* 0x000fe200078ec0ff */
[C---:B------:R-:W-:Y:S01]  /*9a50*/  FFMA R4, R41.reuse, R40, R4 ;  /* 0x0000002829047223 */ /* 0x040fe20000000004 */
[C---:B------:R-:W-:Y:S01]  /*9a60*/  FMUL R6, R38.reuse, R6 ;  /* 0x0000000626067220 */ /* 0x040fe20000400000 */
[----:B------:R-:W-:Y:S01]  /*9a70*/  FFMA R5, R41, R42, R5 ;  /* 0x0000002a29057223 */ /* 0x000fe20000000005 */
[----:B------:R-:W-:Y:S01]  /*9a80*/  SHF.L.U32 R59, R65, 0x10, RZ ;  /* 0x00000010413b7819 */ /* 0x000fe200000006ff */
[----:B------:R1:W-:Y:S01]  /*9a90*/  SYNCS.ARRIVE.TRANS64.RED.A1T0 RZ, [R101+URZ], RZ ;  /* 0x000000ff65ff79a7 */ /* 0x0003e200081004ff */
[----:B------:R-:W-:Y:S01]  /*9aa0*/  FFMA R6, R41, R43, R6 ;  /* 0x0000002b29067223 */ /* 0x000fe20000000006 */
[C---:B------:R-:W-:Y:S01]  /*9ab0*/  FMUL R7, R38.reuse, R7 ;  /* 0x0000000726077220 */ /* 0x040fe20000400000 */
[----:B------:R-:W-:Y:S01]  /*9ac0*/  F2FP.BF16.F32.PACK_AB R104, R5, R4 ;  /* 0x000000040568723e */ /* 0x000fe200000010ff */
[C---:B------:R-:W-:Y:S01]  /*9ad0*/  FMUL R8, R38.reuse, R8 ;  /* 0x0000000826087220 */ /* 0x040fe20000400000 */
[----:B------:R-:W-:Y:S01]  /*9ae0*/  FMUL R9, R38, R9 ;  /* 0x0000000926097220 */ /* 0x000fe20000400000 */
[----:B------:R-:W-:Y:S01]  /*9af0*/  LOP3.LUT R60, R65, 0xffff0000, RZ, 0xc0, !PT ;  /* 0xffff0000413c7812 */ /* 0x000fe200078ec0ff */
[C---:B------:R-:W-:Y:S01]  /*9b00*/  FFMA R7, R41.reuse, R44, R7 ;  /* 0x0000002c29077223 */ /* 0x040fe20000000007 */
[C---:B------:R-:W-:Y:S01]  /*9b10*/  FFMA R8, R41.reuse, R45, R8 ;  /* 0x0000002d29087223 */ /* 0x040fe20000000008 */
[----:B------:R-:W-:Y:S01]  /*9b20*/  SHF.L.U32 R61, R66, 0x10, RZ ;  /* 0x00000010423d7819 */ /* 0x000fe200000006ff */
[----:B------:R-:W-:Y:S01]  /*9b30*/  FFMA R9, R41, R46, R9 ;  /* 0x0000002e29097223 */ /* 0x000fe20000000009 */
[C---:B------:R-:W-:Y:S01]  /*9b40*/  FMUL R10, R38.reuse, R10 ;  /* 0x0000000a260a7220 */ /* 0x040fe20000400000 */
[----:B------:R-:W-:Y:S01]  /*9b50*/  F2FP.BF16.F32.PACK_AB R105, R7, R6 ;  /* 0x000000060769723e */ /* 0x000fe200000010ff */
[C---:B------:R-:W-:Y:S01]  /*9b60*/  FMUL R11, R38.reuse, R11 ;  /* 0x0000000b260b7220 */ /* 0x040fe20000400000 */
[----:B------:R-:W-:Y:S01]  /*9b70*/  FMUL R0, R38, R12 ;  /* 0x0000000c26007220 */ /* 0x000fe20000400000 */
[----:B------:R-:W-:Y:S01]  /*9b80*/  F2FP.BF16.F32.PACK_AB R106, R9, R8 ;  /* 0x00000008096a723e */ /* 0x000fe200000010ff */
[C---:B------:R-:W-:Y:S01]  /*9b90*/  FFMA R10, R41.reuse, R47, R10 ;  /* 0x0000002f290a7223 */ /* 0x040fe2000000000a */
[C---:B------:R-:W-:Y:S01]  /*9ba0*/  FFMA R11, R41.reuse, R48, R11 ;  /* 0x00000030290b7223 */ /* 0x040fe2000000000b */
[----:B------:R-:W-:Y:S01]  /*9bb0*/  LOP3.LUT R62, R66, 0xffff0000, RZ, 0xc0, !PT ;  /* 0xffff0000423e7812 */ /* 0x000fe200078ec0ff */
[----:B------:R-:W-:Y:S01]  /*9bc0*/  FFMA R0, R41, R49, R0 ;  /* 0x0000003129007223 */ /* 0x000fe20000000000 */
[C---:B------:R-:W-:Y:S01]  /*9bd0*/  FMUL R2, R38.reuse, R13 ;  /* 0x0000000d26027220 */ /* 0x040fe20000400000 */
[----:B------:R-:W-:Y:S01]  /*9be0*/  SHF.L.U32 R63, R67, 0x10, RZ ;  /* 0x00000010433f7819 */ /* 0x000fe200000006ff */
[C---:B------:R-:W-:Y:S01]  /*9bf0*/  FMUL R3, R38.reuse, R14 ;  /* 0x0000000e26037220 */ /* 0x040fe20000400000 */
[----:B------:R-:W-:Y:S01]  /*9c00*/  F2FP.BF16.F32.PACK_AB R107, R11, R10 ;  /* 0x0000000a0b6b723e */ /* 0x000fe200000010ff */
[----:B------:R-:W-:Y:S01]  /*9c10*/  FFMA R2, R41, R51, R2 ;  /* 0x0000003329027223 */ /* 0x000fe20000000002 */
[C---:B------:R-:W-:Y:S01]  /*9c20*/  FMUL R15, R38.reuse, R15 ;  /* 0x0000000f260f7220 */ /* 0x040fe20000400000 */
[C---:B------:R-:W-:Y:S01]  /*9c30*/  FMUL R12, R38.reuse, R16 ;  /* 0x00000010260c7220 */ /* 0x040fe20000400000 */
[----:B------:R-:W-:Y:S01]  /*9c40*/  FMUL R13, R38, R17 ;  /* 0x00000011260d7220 */ /* 0x000fe20000400000 */
[----:B------:R1:W-:Y:S01]  /*9c50*/  STS.128 [R97+0x6000], R104 ;  /* 0x0060006861007388 */ /* 0x0003e20000000c00 */
[----:B------:R-:W-:Y:S01]  /*9c60*/  LOP3.LUT R64, R67, 0xffff0000, RZ, 0xc0, !PT ;  /* 0xffff000043407812 */ /* 0x000fe200078ec0ff */
[C---:B------:R-:W-:Y:S01]  /*9c70*/  FFMA R3, R41.reuse, R50, R3 ;  /* 0x0000003229037223 */ /* 0x040fe20000000003 */
[----:B------:R-:W-:Y:S01]  /*9c80*/  SHF.L.U32 R65, R72, 0x10, RZ ;  /* 0x0000001048417819 */ /* 0x000fe200000006ff */
[C---:B------:R-:W-:Y:S01]  /*9c90*/  FFMA R15, R41.reuse, R52, R15 ;  /* 0x00000034290f7223 */ /* 0x040fe2000000000f */
[----:B------:R-:W-:Y:S01]  /*9ca0*/  F2FP.BF16.F32.PACK_AB R108, R2, R0 ;  /* 0x00000000026c723e */ /* 0x000fe200000010ff */
[C---:B------:R-:W-:Y:S01]  /*9cb0*/  FFMA R12, R41.reuse, R53, R12 ;  /* 0x00000035290c7223 */ /* 0x040fe2000000000c */
[C---:B------:R-:W-:Y:S01]  /*9cc0*/  FFMA R13, R41.reuse, R54, R13 ;  /* 0x00000036290d7223 */ /* 0x040fe2000000000d */
[C---:B------:R-:W-:Y:S01]  /*9cd0*/  FMUL R14, R38.reuse, R18 ;  /* 0x00000012260e7220 */ /* 0x040fe20000400000 */
[C---:B------:R-:W-:Y:S01]  /*9ce0*/  FMUL R19, R38.reuse, R19 ;  /* 0x0000001326137220 */ /* 0x040fe20000400000 */
[C---:B------:R-:W-:Y:S01]  /*9cf0*/  FMUL R16, R38.reuse, R20 ;  /* 0x0000001426107220 */ /* 0x040fe20000400000 */
[C---:B------:R-:W-:Y:S01]  /*9d00*/  FMUL R17, R38.reuse, R21 ;  /* 0x0000001526117220 */ /* 0x040fe20000400000 */
[C---:B------:R-:W-:Y:S01]  /*9d10*/  FFMA R14, R41.reuse, R55, R14 ;  /* 0x00000037290e7223 */ /* 0x040fe2000000000e */
        /* <DEDUP_REMOVED lines=9> */
[----:B------:R-:W-:Y:S01]  /*9db0*/  FFMA R23, R41, R60, R23 ;  /* 0x0000003c29177223 */ /* 0x000fe20000000017 */
[C---:B------:R-:W-:Y:S01]  /*9dc0*/  FMUL R27, R38.reuse, R27 ;  /* 0x0000001b261b7220 */ /* 0x040fe20000400000 */
[----:B------:R-:W-:Y:S01]  /*9dd0*/  F2FP.BF16.F32.PACK_AB R109, R15, R3 ;  /* 0x000000030f6d723e */ /* 0x000fe200000010ff */
[----:B------:R-:W-:Y:S01]  /*9de0*/  FFMA R20, R41, R61, R20 ;  /* 0x0000003d29147223 */ /* 0x000fe20000000014 */
[----:B------:R-:W-:Y:S01]  /*9df0*/  F2FP.BF16.F32.PACK_AB R110, R13, R12 ;  /* 0x0000000c0d6e723e */ /* 0x000fe200000010ff */
[----:B------:R-:W-:Y:S01]  /*9e00*/  FMUL R24, R38, R28 ;  /* 0x0000001c26187220 */ /* 0x000fe20000400000 */
[----:B------:R-:W-:Y:S01]  /*9e10*/  F2FP.BF16.F32.PACK_AB R111, R19, R14 ;  /* 0x0000000e136f723e */ /* 0x000fe200000010ff */
[----:B------:R-:W-:Y:S01]  /*9e20*/  FFMA R21, R41, R62, R21 ;  /* 0x0000003e29157223 */ /* 0x000fe20000000015 */
[----:B------:R-:W-:Y:S01]  /*9e30*/  LOP3.LUT R66, R72, 0xffff0000, RZ, 0xc0, !PT ;  /* 0xffff000048427812 */ /* 0x000fe200078ec0ff */
[C---:B------:R-:W-:Y:S01]  /*9e40*/  FMUL R25, R38.reuse, R29 ;  /* 0x0000001d26197220 */ /* 0x040fe20000400000 */
[----:B------:R-:W-:Y:S01]  /*9e50*/  SHF.L.U32 R67, R73, 0x10, RZ ;  /* 0x0000001049437819 */ /* 0x000fe200000006ff */
[----:B------:R1:W-:Y:S01]  /*9e60*/  STS.128 [R96+0x6010], R108 ;  /* 0x0060106c60007388 */ /* 0x0003e20000000c00 */
[----:B------:R-:W-:Y:S01]  /*9e70*/  FFMA R22, R41, R63, R22 ;  /* 0x0000003f29167223 */ /* 0x000fe20000000016 */
[----:B------:R-:W-:Y:S01]  /*9e80*/  LOP3.LUT R68, R73, 0xffff0000, RZ, 0xc0, !PT ;  /* 0xffff000049447812 */ /* 0x000fe200078ec0ff */
[----:B------:R-:W-:Y:S01]  /*9e90*/  FMUL R26, R38, R30 ;  /* 0x0000001e261a7220 */ /* 0x000fe20000400000 */
[C---:B------:R-:W-:Y:S01]  /*9ea0*/  FFMA R27, R41.reuse, R64, R27 ;  /* 0x00000040291b7223 */ /* 0x040fe2000000001b */
[----:B------:R-:W-:Y:S01]  /*9eb0*/  SHF.L.U32 R69, R74, 0x10, RZ ;  /* 0x000000104a457819 */ /* 0x000fe200000006ff */
[----:B------:R-:W-:Y:S01]  /*9ec0*/  FMUL R31, R38, R31 ;  /* 0x0000001f261f7220 */ /* 0x000fe20000400000 */
[C---:B------:R-:W-:Y:S01]  /*9ed0*/  FFMA R24, R41.reuse, R65, R24 ;  /* 0x0000004129187223 */ /* 0x040fe20000000018 */
[----:B------:R-:W-:Y:S01]  /*9ee0*/  LOP3.LUT R70, R74, 0xffff0000, RZ, 0xc0, !PT ;  /* 0xffff00004a467812 */ /* 0x000fe200078ec0ff */
[C---:B------:R-:W-:Y:S01]  /*9ef0*/  FMUL R28, R38.reuse, R32 ;  /* 0x00000020261c7220 */ /* 0x040fe20000400000 */
[----:B------:R-:W-:Y:S01]  /*9f00*/  FFMA R25, R41, R66, R25 ;  /* 0x0000004229197223 */ /* 0x000fe20000000019 */
[----:B------:R-:W-:Y:S01]  /*9f10*/  SHF.L.U32 R71, R75, 0x10, RZ ;  /* 0x000000104b477819 */ /* 0x000fe200000006ff */
[C---:B------:R-:W-:Y:S01]  /*9f20*/  FMUL R29, R38.reuse, R33 ;  /* 0x00000021261d7220 */ /* 0x040fe20000400000 */
[----:B------:R-:W-:Y:S01]  /*9f30*/  FFMA R26, R41, R67, R26 ;  /* 0x00000043291a7223 */ /* 0x000fe2000000001a */
[----:B------:R-:W-:Y:S01]  /*9f40*/  LOP3.LUT R72, R75, 0xffff0000, RZ, 0xc0, !PT ;  /* 0xffff00004b487812 */ /* 0x000fe200078ec0ff */
        /* <DEDUP_REMOVED lines=8> */
[----:B------:R-:W-:Y:S01]  /*9fd0*/  FFMA R30, R41, R71, R30 ;  /* 0x00000047291e7223 */ /* 0x000fe2000000001e */
[----:B------:R-:W-:Y:S01]  /*9fe0*/  F2FP.BF16.F32.PACK_AB R115, R27, R22 ;  /* 0x000000161b73723e */ /* 0x000fe200000010ff */
[----:B------:R-:W-:Y:S01]  /*9ff0*/  FFMA R35, R41, R72, R35 ;  /* 0x0000004829237223 */ /* 0x000fe20000000023 */
[----:B------:R-:W-:Y:S02]  /*a000*/  F2FP.BF16.F32.PACK_AB R116, R25, R24 ;  /* 0x000000181974723e */ /* 0x000fe400000010ff */
[----:B------:R-:W-:Y:S01]  /*a010*/  F2FP.BF16.F32.PACK_AB R117, R31, R26 ;  /* 0x0000001a1f75723e */ /* 0x000fe200000010ff */
[----:B------:R1:W-:Y:S01]  /*a020*/  STS.128 [R95+0x6020], R112 ;  /* 0x006020705f007388 */ /* 0x0003e20000000c00 */
        /* <DEDUP_REMOVED lines=21> */
.L_x_146:
[----:B------:R-:W-:Y:S05]  /*a180*/  BSYNC.RECONVERGENT B0 ;  /* 0x0000000000007941 */ /* 0x000fea0003800200 */
.L_x_145:
[----:B------:R-:W-:Y:S01]  /*a190*/  BAR.SYNC.DEFER_BLOCKING 0x1, 0x80 ;  /* 0x0042000000007b1d */ /* 0x000fe20000010000 */
[----:B------:R-:W-:Y:S01]  /*a1a0*/  UISETP.NE.AND UP0, UPT, UR47, -0x4, UPT ;  /* 0xfffffffc2f00788c */ /* 0x000fe2000bf05270 */
[----:B------:R-:W-:Y:S08]  /*a1b0*/  IADD3 R0, PT, PT, R36, 0x1, RZ ;  /* 0x0000000124007810 */ /* 0x000ff00007ffe0ff */
[----:B------:R-:W-:Y:S05]  /*a1c0*/  BRA.U !UP0, `(.L_x_147) ;  /* 0x0000000108287547 */ /* 0x000fea000b800000 */
[----:B------:R-:W-:Y:S01]  /*a1d0*/  ISETP.NE.AND P0, PT, R100, RZ, PT ;  /* 0x000000ff6400720c */ /* 0x000fe20003f05270 */
[----:B------:R-:W-:Y:S01]  /*a1e0*/  IMAD.U32 R3, RZ, RZ, UR46 ;  /* 0x0000002eff037e24 */ /* 0x000fe2000f8e00ff */
[----:B------:R-:W-:Y:S01]  /*a1f0*/  UIADD3 UR4, UPT, UPT, UR46, 0x1, URZ ;  /* 0x000000012e047890 */ /* 0x000fe2000fffe0ff */
[----:B------:R-:W-:Y:S03]  /*a200*/  IMAD.U32 R2, RZ, RZ, UR60 ;  /* 0x0000003cff027e24 */ /* 0x000fe6000f8e00ff */
[----:B------:R-:W-:Y:S04]  /*a210*/  UISETP.NE.AND UP0, UPT, UR4, 0x4, UPT ;  /* 0x000000040400788c */ /* 0x000fe8000bf05270 */
[----:B------:R-:W-:Y:S03]  /*a220*/  USEL UR46, UR4, URZ, UP0 ;  /* 0x000000ff042e7287 */ /* 0x000fe60008000000 */
[----:B------:R-:W-:Y:S05]  /*a230*/  @P0 LEA R3, R3, UR44, 0x3 ;  /* 0x0000002c03030c11 */ /* 0x000fea000f8e18ff */
[----:B------:R-:W-:Y:S05]  /*a240*/  @P0 VIADD R3, R3, 0x80 ;  /* 0x0000008003030836 */ /* 0x000fea0000000000 */
[----:B------:R-:W-:Y:S04]  /*a250*/  @P0 PRMT R2, R2, 0x654, R3 ;  /* 0x0000065402020816 */ /* 0x000fe80000000003 */
[----:B------:R3:W-:Y:S03]  /*a260*/  @P0 SYNCS.ARRIVE.TRANS64.RED.A1T0 RZ, [R2+URZ], RZ ;  /* 0x000000ff02ff09a7 */ /* 0x0007e600081004ff */
.L_x_147:
[----:B------:R-:W-:Y:S01]  /*a270*/  R2UR UR5, R87 ;  /* 0x00000000570572ca */ /* 0x000fe200000e0000 */
[----:B------:R-:W-:Y:S01]  /*a280*/  UISETP.NE.AND UP0, UPT, UR62, URZ, UPT ;  /* 0x000000ff3e00728c */ /* 0x000fe2000bf05270 */
[----:B------:R-:W-:Y:S01]  /*a290*/  R2UR UR4, R86 ;  /* 0x00000000560472ca */ /* 0x000fe200000e0000 */
[----:B------:R-:W-:Y:S01]  /*a2a0*/  UIADD3 UR47, UPT, UPT, UR47, 0x4, URZ ;  /* 0x000000042f2f7890 */ /* 0x000fe2000fffe0ff */
[----:B------:R-:W-:Y:S01]  /*a2b0*/  ISETP.NE.AND P0, PT, R90, 0x2, PT ;  /* 0x000000025a00780c */ /* 0x000fe20003f05270 */
[----:B------:R-:W-:Y:S01]  /*a2c0*/  UMOV UR36, UR61 ;  /* 0x0000003d00247c82 */ /* 0x000fe20008000000 */
[----:B------:R-:W-:Y:S02]  /*a2d0*/  ISETP.NE.AND P1, PT, R0, 0x2, PT ;  /* 0x000000020000780c */ /* 0x000fe40003f25270 */
[----:B------:R-:W-:Y:S02]  /*a2e0*/  SEL R3, RZ, 0x1, P0 ;  /* 0x00000001ff037807 */ /* 0x000fe40000000000 */
[----:B---3--:R-:W-:Y:S02]  /*a2f0*/  SEL R2, RZ, 0x1, P1 ;  /* 0x00000001ff027807 */ /* 0x008fe40000800000 */
[----:B------:R-:W-:Y:S01]  /*a300*/  LOP3.LUT R92, R92, R3, RZ, 0x3c, !PT ;  /* 0x000000035c5c7212 */ /* 0x000fe200078e3cff */
[----:B------:R-:W-:Y:S01]  /*a310*/  UIADD3 UR20, UPT, UPT, UR38, UR5, URZ ;  /* 0x0000000526147290 */ /* 0x000fe2000fffe0ff */
[----:B------:R-:W-:Y:S01]  /*a320*/  LOP3.LUT R93, R93, R2, RZ, 0x3c, !PT ;  /* 0x000000025d5d7212 */ /* 0x000fe200078e3cff */
[----:B------:R-:W-:Y:S01]  /*a330*/  UIADD3 UR12, UPT, UPT, UR37, UR4, URZ ;  /* 0x00000004250c7290 */ /* 0x000fe2000fffe0ff */
[----:B------:R-:W-:Y:S02]  /*a340*/  SEL R90, R90, RZ, P0 ;  /* 0x000000ff5a5a7207 */ /* 0x000fe40000000000 */
[----:B------:R-:W-:Y:S01]  /*a350*/  SEL R36, R0, RZ, P1 ;  /* 0x000000ff00247207 */ /* 0x000fe20000800000 */
[----:B------:R-:W-:Y:S08]  /*a360*/  BRA.U UP0, `(.L_x_148) ;  /* 0xffffffbd00fc7547 */ /* 0x000ff0000b83ffff */
[----:B------:R-:W3:Y:S01]  /*a370*/  LDCU.64 UR4, c[0x0][0xc88] ;  /* 0x00019100ff0477ac */ /* 0x000ee20008000a00 */
[----:B------:R-:W4:Y:S01]  /*a380*/  LDCU.64 UR6, c[0x0][0xc90] ;  /* 0x00019200ff0677ac */ /* 0x000f220008000a00 */
[----:B---3--:R-:W-:Y:S02]  /*a390*/  ISETP.NE.U32.AND P2, PT, RZ, UR4, PT ;  /* 0x00000004ff007c0c */ /* 0x008fe4000bf45070 */
[----:B----4-:R-:W-:Y:S02]  /*a3a0*/  ISETP.NE.U32.AND P1, PT, RZ, UR6, PT ;  /* 0x00000006ff007c0c */ /* 0x010fe4000bf25070 */
[----:B------:R-:W-:Y:S02]  /*a3b0*/  ISETP.NE.AND.EX P2, PT, RZ, UR5, PT, P2 ;  /* 0x00000005ff007c0c */ /* 0x000fe4000bf45320 */
[----:B------:R-:W-:-:S13]  /*a3c0*/  ISETP.NE.AND.EX P0, PT, RZ, UR7, PT, P1 ;  /* 0x00000007ff007c0c */ /* 0x000fda000bf05310 */
[----:B------:R-:W-:Y:S05]  /*a3d0*/  @P2 BRA P0, `(.L_x_149) ;  /* 0x00000000003c2947 */ /* 0x000fea0000000000 */
[----:B------:R-:W-:-:S13]  /*a3e0*/  ISETP.NE.AND.EX P1, PT, RZ, UR7, PT, P1 ;  /* 0x00000007ff007c0c */ /* 0x000fda000bf25310 */
[----:B------:R-:W-:Y:S05]  /*a3f0*/  @P1 BRA `(.L_x_150) ;  /* 0x00000000000c1947 */ /* 0x000fea0003800000 */
[----:B------:R-:W-:-:S13]  /*a400*/  FSETP.NEU.AND P0, PT, R41, RZ, PT ;  /* 0x000000ff2900720b */ /* 0x000fda0003f0d000 */
[----:B------:R-:W-:Y:S05]  /*a410*/  @!P0 EXIT ;  /* 0x000000000000894d */ /* 0x000fea0003800000 */
[----:B------:R-:W-:Y:S05]  /*a420*/  BRA `(.L_x_149) ;  /* 0x0000000000287947 */ /* 0x000fea0003800000 */
.L_x_150:
[----:B------:R-:W-:Y:S01]  /*a430*/  ISETP.NE.AND P0, PT, R89, RZ, PT ;  /* 0x000000ff5900720c */ /* 0x000fe20003f05270 */
[----:B------:R-:W-:-:S12]  /*a440*/  BSSY.RECONVERGENT B0, `(.L_x_149) ;  /* 0x0000008000007945 */ /* 0x000fd80003800200 */
[----:B------:R-:W-:Y:S05]  /*a450*/  @P0 BRA `(.L_x_151) ;  /* 0x0000000000100947 */ /* 0x000fea0003800000 */
[----:B------:R-:W-:-:S04]  /*a460*/  ISETP.NE.U32.AND P0, PT, RZ, UR4, PT ;  /* 0x00000004ff007c0c */ /* 0x000fc8000bf05070 */
[----:B------:R-:W-:-:S13]  /*a470*/  ISETP.NE.AND.EX P0, PT, RZ, UR5, PT, P0 ;  /* 0x00000005ff007c0c */ /* 0x000fda000bf05300 */
[----:B------:R-:W-:Y:S05]  /*a480*/  @!P0 EXIT ;  /* 0x000000000000894d */ /* 0x000fea0003800000 */
[----:B------:R-:W-:Y:S05]  /*a490*/  BRA `(.L_x_152) ;  /* 0x0000000000087947 */ /* 0x000fea0003800000 */
.L_x_151:
[----:B------:R-:W-:-:S13]  /*a4a0*/  FSETP.NEU.AND P0, PT, R41, RZ, PT ;  /* 0x000000ff2900720b */ /* 0x000fda0003f0d000 */
[----:B------:R-:W-:Y:S05]  /*a4b0*/  @!P0 EXIT ;  /* 0x000000000000894d */ /* 0x000fea0003800000 */
.L_x_152:
[----:B------:R-:W-:Y:S05]  /*a4c0*/  BSYNC.RECONVERGENT B0 ;  /* 0x0000000000007941 */ /* 0x000fea0003800200 */
.L_x_149:
[----:B------:R-:W-:Y:S01]  /*a4d0*/  ULEA UR6, UR46, UR44, 0x3 ;  /* 0x0000002c2e067291 */ /* 0x000fe2000f8e18ff */
[----:B------:R-:W-:-:S04]  /*a4e0*/  DEPBAR.LE SB0, 0x0 ;  /* 0x000080000000791a */ /* 0x000fc80000000000 */
[----:B------:R-:W-:-:S04]  /*a4f0*/  UIADD3 UR6, UPT, UPT, UR6, 0x80, URZ ;  /* 0x0000008006067890 */ /* 0x000fc8000fffe0ff */
[----:B------:R-:W-:-:S09]  /*a500*/  UPRMT UR6, UR60, 0x654, UR6 ;  /* 0x000006543c067896 */ /* 0x000fd20008000006 */
[----:B------:R-:W-:Y:S01]  /*a510*/  SYNCS.ARRIVE.TRANS64.RED.A1T0 RZ, [UR6], RZ ;  /* 0x000000ffffff79a7 */ /* 0x000fe20008100406 */
[----:B------:R-:W-:Y:S05]  /*a520*/  EXIT ;  /* 0x000000000000794d */ /* 0x000fea0003800000 */
.L_x_24:
[----:B--2---:R2:W3:Y:S02]  /*a530*/  SYNCS.PHASECHK.TRANS64.TRYWAIT P0, [R3+URZ+0x100], R2 ;  /* 0x00010002030075a7 */ /* 0x0044e400080011ff */
[----:B---3--:R-:W-:Y:S05]  /*a540*/  @!P0 NANOSLEEP.SYNCS 0x989680 ;  /* 0x009896800000895d */ /* 0x008fea0003900000 */
[----:B------:R-:W3:Y:S02]  /*a550*/  @!P0 SYNCS.PHASECHK.TRANS64 P0, [R3+URZ+0x100], R2 ;  /* 0x00010002030085a7 */ /* 0x000ee400080010ff */
[----:B---3--:R-:W-:Y:S05]  /*a560*/  @!P0 BRA `(.L_x_24) ;  /* 0xfffffffc00f08947 */ /* 0x008fea000383ffff */
[----:B------:R-:W-:Y:S05]  /*a570*/  BRA `(.L_x_153) ;  /* 0xffffff78001c7947 */ /* 0x000fea000383ffff */
.L_x_27:
[----:B-1----:R-:W-:-:S07]  /*a580*/  MOV R0, UR5 ;  /* 0x0000000500007c02 */ /* 0x002fce0008000f00 */
.L_x_154:
[----:B-1----:R1:W2:Y:S02]  /*a590*/  SYNCS.PHASECHK.TRANS64.TRYWAIT P0, [R0+URZ+0x30], R3 ;  /* 0x00003003000075a7 */ /* 0x0022a400080011ff */
[----:B--2---:R-:W-:Y:S05]  /*a5a0*/  @!P0 NANOSLEEP.SYNCS 0x989680 ;  /* 0x009896800000895d */ /* 0x004fea0003900000 */
[----:B------:R-:W2:Y:S02]  /*a5b0*/  @!P0 SYNCS.PHASECHK.TRANS64 P0, [R0+URZ+0x30], R3 ;  /* 0x00003003000085a7 */ /* 0x000ea400080010ff */
[----:B--2---:R-:W-:Y:S05]  /*a5c0*/  @!P0 BRA `(.L_x_154) ;  /* 0xfffffffc00f08947 */ /* 0x004fea000383ffff */
[----:B------:R-:W-:Y:S05]  /*a5d0*/  BRA `(.L_x_26) ;  /* 0xffffff7800887947 */ /* 0x000fea000383ffff */
.L_x_36:
[----:B-1----:R-:W-:-:S07]  /*a5e0*/  MOV R0, UR7 ;  /* 0x0000000700007c02 */ /* 0x002fce0008000f00 */
.L_x_155:
[----:B-1----:R1:W2:Y:S02]  /*a5f0*/  SYNCS.PHASECHK.TRANS64.TRYWAIT P0, [R0+URZ+0x30], R3 ;  /* 0x00003003000075a7 */ /* 0x0022a400080011ff */
[----:B--2---:R-:W-:Y:S05]  /*a600*/  @!P0 NANOSLEEP.SYNCS 0x989680 ;  /* 0x009896800000895d */ /* 0x004fea0003900000 */
[----:B------:R-:W2:Y:S02]  /*a610*/  @!P0 SYNCS.PHASECHK.TRANS64 P0, [R0+URZ+0x30], R3 ;  /* 0x00003003000085a7 */ /* 0x000ea400080010ff */
[----:B--2---:R-:W-:Y:S05]  /*a620*/  @!P0 BRA `(.L_x_155) ;  /* 0xfffffffc00f08947 */ /* 0x004fea000383ffff */
[----:B------:R-:W-:Y:S05]  /*a630*/  BRA `(.L_x_35) ;  /* 0xffffff7c00b07947 */ /* 0x000fea000383ffff */
.L_x_43:
[----:B-1----:R1:W4:Y:S02]  /*a640*/  SYNCS.PHASECHK.TRANS64.TRYWAIT P0, [R3+URZ+0xb0], R0 ;  /* 0x0000b000030075a7 */ /* 0x00232400080011ff */
[----:B----4-:R-:W-:Y:S05]  /*a650*/  @!P0 NANOSLEEP.SYNCS 0x989680 ;  /* 0x009896800000895d */ /* 0x010fea0003900000 */
[----:B------:R-:W4:Y:S02]  /*a660*/  @!P0 SYNCS.PHASECHK.TRANS64 P0, [R3+URZ+0xb0], R0 ;  /* 0x0000b000030085a7 */ /* 0x000f2400080010ff */
[----:B----4-:R-:W-:Y:S05]  /*a670*/  @!P0 BRA `(.L_x_43) ;  /* 0xfffffffc00f08947 */ /* 0x010fea000383ffff */
[----:B------:R-:W-:Y:S05]  /*a680*/  BRA `(.L_x_156) ;  /* 0xffffff8000bc7947 */ /* 0x000fea000383ffff */
.L_x_47:
[----:B-1----:R-:W-:-:S07]  /*a690*/  MOV R0, UR4 ;  /* 0x0000000400007c02 */ /* 0x002fce0008000f00 */
.L_x_157:
[----:B-1----:R1:W2:Y:S02]  /*a6a0*/  SYNCS.PHASECHK.TRANS64.TRYWAIT P0, [R0+URZ], R3 ;  /* 0x00000003000075a7 */ /* 0x0022a400080011ff */
[----:B--2---:R-:W-:Y:S05]  /*a6b0*/  @!P0 NANOSLEEP.SYNCS 0x989680 ;  /* 0x009896800000895d */ /* 0x004fea0003900000 */
[----:B------:R-:W2:Y:S02]  /*a6c0*/  @!P0 SYNCS.PHASECHK.TRANS64 P0, [R0+URZ], R3 ;  /* 0x00000003000085a7 */ /* 0x000ea400080010ff */
[----:B--2---:R-:W-:Y:S05]  /*a6d0*/  @!P0 BRA `(.L_x_157) ;  /* 0xfffffffc00f08947 */ /* 0x004fea000383ffff */
[----:B------:R-:W-:Y:S05]  /*a6e0*/  BRA `(.L_x_158) ;  /* 0xffffff8800687947 */ /* 0x000fea000383ffff */
.L_x_48:
[----:B------:R-:W-:-:S07]  /*a6f0*/  MOV R0, UR5 ;  /* 0x0000000500007c02 */ /* 0x000fce0008000f00 */
.L_x_159:
[----:B-1----:R1:W2:Y:S02]  /*a700*/  SYNCS.PHASECHK.TRANS64.TRYWAIT P0, [R0+URZ], R3 ;  /* 0x00000003000075a7 */ /* 0x0022a400080011ff */
[----:B--2---:R-:W-:Y:S05]  /*a710*/  @!P0 NANOSLEEP.SYNCS 0x989680 ;  /* 0x009896800000895d */ /* 0x004fea0003900000 */
[----:B------:R-:W2:Y:S02]  /*a720*/  @!P0 SYNCS.PHASECHK.TRANS64 P0, [R0+URZ], R3 ;  /* 0x00000003000085a7 */ /* 0x000ea400080010ff */
[----:B--2---:R-:W-:Y:S05]  /*a730*/  @!P0 BRA `(.L_x_159) ;  /* 0xfffffffc00f08947 */ /* 0x004fea000383ffff */
[----:B------:R-:W-:Y:S05]  /*a740*/  BRA `(.L_x_160) ;  /* 0xffffff8800747947 */ /* 0x000fea000383ffff */
.L_x_49:
[----:B------:R-:W-:-:S07]  /*a750*/  MOV R0, UR5 ;  /* 0x0000000500007c02 */ /* 0x000fce0008000f00 */
.L_x_161:
[----:B-1----:R1:W2:Y:S02]  /*a760*/  SYNCS.PHASECHK.TRANS64.TRYWAIT P0, [R0+URZ], R3 ;  /* 0x00000003000075a7 */ /* 0x0022a400080011ff */
[----:B--2---:R-:W-:Y:S05]  /*a770*/  @!P0 NANOSLEEP.SYNCS 0x989680 ;  /* 0x009896800000895d */ /* 0x004fea0003900000 */
[----:B------:R-:W2:Y:S02]  /*a780*/  @!P0 SYNCS.PHASECHK.TRANS64 P0, [R0+URZ], R3 ;  /* 0x00000003000085a7 */ /* 0x000ea400080010ff */
[----:B--2---:R-:W-:Y:S05]  /*a790*/  @!P0 BRA `(.L_x_161) ;  /* 0xfffffffc00f08947 */ /* 0x004fea000383ffff */
[----:B------:R-:W-:Y:S05]  /*a7a0*/  BRA `(.L_x_162) ;  /* 0xffffff8800807947 */ /* 0x000fea000383ffff */
.L_x_50:
[----:B------:R-:W-:-:S07]  /*a7b0*/  MOV R0, UR5 ;  /* 0x0000000500007c02 */ /* 0x000fce0008000f00 */
.L_x_163:
[----:B-1----:R1:W2:Y:S02]  /*a7c0*/  SYNCS.PHASECHK.TRANS64.TRYWAIT P0, [R0+URZ], R3 ;  /* 0x00000003000075a7 */ /* 0x0022a400080011ff */
[----:B--2---:R-:W-:Y:S05]  /*a7d0*/  @!P0 NANOSLEEP.SYNCS 0x989680 ;  /* 0x009896800000895d */ /* 0x004fea0003900000 */
[----:B------:R-:W2:Y:S02]  /*a7e0*/  @!P0 SYNCS.PHASECHK.TRANS64 P0, [R0+URZ], R3 ;  /* 0x00000003000085a7 */ /* 0x000ea400080010ff */
[----:B--2---:R-:W-:Y:S05]  /*a7f0*/  @!P0 BRA `(.L_x_163) ;  /* 0xfffffffc00f08947 */ /* 0x004fea000383ffff */
[----:B------:R-:W-:Y:S05]  /*a800*/  BRA `(.L_x_164) ;  /* 0xffffff88008c7947 */ /* 0x000fea000383ffff */
.L_x_51:
[----:B------:R-:W-:-:S07]  /*a810*/  MOV R0, UR5 ;  /* 0x0000000500007c02 */ /* 0x000fce0008000f00 */
.L_x_165:
[----:B-1----:R1:W2:Y:S02]  /*a820*/  SYNCS.PHASECHK.TRANS64.TRYWAIT P0, [R0+URZ], R3 ;  /* 0x00000003000075a7 */ /* 0x0022a400080011ff */
[----:B--2---:R-:W-:Y:S05]  /*a830*/  @!P0 NANOSLEEP.SYNCS 0x989680 ;  /* 0x009896800000895d */ /* 0x004fea0003900000 */
[----:B------:R-:W2:Y:S02]  /*a840*/  @!P0 SYNCS.PHASECHK.TRANS64 P0, [R0+URZ], R3 ;  /* 0x00000003000085a7 */ /* 0x000ea400080010ff */
[----:B--2---:R-:W-:Y:S05]  /*a850*/  @!P0 BRA `(.L_x_165) ;  /* 0xfffffffc00f08947 */ /* 0x004fea000383ffff */
[----:B------:R-:W-:Y:S05]  /*a860*/  BRA `(.L_x_166) ;  /* 0xffffff8800987947 */ /* 0x000fea000383ffff */
.L_x_54:
[----:B-1----:R1:W2:Y:S02]  /*a870*/  SYNCS.PHASECHK.TRANS64.TRYWAIT P0, [R2+URZ+0xf0], R5 ;  /* 0x0000f005020075a7 */ /* 0x0022a400080011ff */
[----:B--2---:R-:W-:Y:S05]  /*a880*/  @!P0 NANOSLEEP.SYNCS 0x989680 ;  /* 0x009896800000895d */ /* 0x004fea0003900000 */
[----:B------:R-:W2:Y:S02]  /*a890*/  @!P0 SYNCS.PHASECHK.TRANS64 P0, [R2+URZ+0xf0], R5 ;  /* 0x0000f005020085a7 */ /* 0x000ea400080010ff */
[----:B--2---:R-:W-:Y:S05]  /*a8a0*/  @!P0 BRA `(.L_x_54) ;  /* 0xfffffffc00f08947 */ /* 0x004fea000383ffff */
[----:B------:R-:W-:Y:S05]  /*a8b0*/  BRA `(.L_x_167) ;  /* 0xffffff8800f47947 */ /* 0x000fea000383ffff */
.L_x_55:
[----:B------:R-:W-:-:S07]  /*a8c0*/  MOV R2, UR4 ;  /* 0x0000000400027c02 */ /* 0x000fce0008000f00 */
.L_x_168:
[----:B-1----:R1:W2:Y:S02]  /*a8d0*/  SYNCS.PHASECHK.TRANS64.TRYWAIT P0, [R2+URZ+0xc0], R5 ;  /* 0x0000c005020075a7 */ /* 0x0022a400080011ff */
[----:B--2---:R-:W-:Y:S05]  /*a8e0*/  @!P0 NANOSLEEP.SYNCS 0x989680 ;  /* 0x009896800000895d */ /* 0x004fea0003900000 */
[----:B------:R-:W2:Y:S02]  /*a8f0*/  @!P0 SYNCS.PHASECHK.TRANS64 P0, [R2+URZ+0xc0], R5 ;  /* 0x0000c005020085a7 */ /* 0x000ea400080010ff */
[----:B--2---:R-:W-:Y:S05]  /*a900*/  @!P0 BRA `(.L_x_168) ;  /* 0xfffffffc00f08947 */ /* 0x004fea000383ffff */
[----:B------:R-:W-:Y:S05]  /*a910*/  BRA `(.L_x_169) ;  /* 0xffffff8c00047947 */ /* 0x000fea000383ffff */
.L_x_56:
[----:B-1----:R1:W2:Y:S02]  /*a920*/  SYNCS.PHASECHK.TRANS64.TRYWAIT P1, [R2+URZ+0xb0], R5 ;  /* 0x0000b005020075a7 */ /* 0x0022a400080211ff */
[----:B--2---:R-:W-:Y:S05]  /*a930*/  @!P1 NANOSLEEP.SYNCS 0x989680 ;  /* 0x009896800000995d */ /* 0x004fea0003900000 */
[----:B------:R-:W2:Y:S02]  /*a940*/  @!P1 SYNCS.PHASECHK.TRANS64 P1, [R2+URZ+0xb0], R5 ;  /* 0x0000b005020095a7 */ /* 0x000ea400080210ff */
[----:B--2---:R-:W-:Y:S05]  /*a950*/  @!P1 BRA `(.L_x_56) ;  /* 0xfffffffc00f09947 */ /* 0x004fea000383ffff */
[----:B------:R-:W-:Y:S05]  /*a960*/  BRA `(.L_x_170) ;  /* 0xffffff8c00347947 */ /* 0x000fea000383ffff */
.L_x_59:
[----:B------:R-:W-:-:S07]  /*a970*/  MOV R0, UR4 ;  /* 0x0000000400007c02 */ /* 0x000fce0008000f00 */
.L_x_171:
[----:B-1----:R1:W2:Y:S02]  /*a980*/  SYNCS.PHASECHK.TRANS64.TRYWAIT P0, [R0+URZ+0xc0], R3 ;  /* 0x0000c003000075a7 */ /* 0x0022a400080011ff */
[----:B--2---:R-:W-:Y:S05]  /*a990*/  @!P0 NANOSLEEP.SYNCS 0x989680 ;  /* 0x009896800000895d */ /* 0x004fea0003900000 */
[----:B------:R-:W2:Y:S02]  /*a9a0*/  @!P0 SYNCS.PHASECHK.TRANS64 P0, [R0+URZ+0xc0], R3 ;  /* 0x0000c003000085a7 */ /* 0x000ea400080010ff */
[----:B--2---:R-:W-:Y:S05]  /*a9b0*/  @!P0 BRA `(.L_x_171) ;  /* 0xfffffffc00f08947 */ /* 0x004fea000383ffff */
[----:B------:R-:W-:Y:S05]  /*a9c0*/  BRA `(.L_x_58) ;  /* 0xffffff8c00887947 */ /* 0x000fea000383ffff */
.L_x_68:
[----:B-1----:R-:W-:-:S04]  /*a9d0*/  MOV R0, UR5 ;  /* 0x0000000500007c02 */ /* 0x002fc80008000f00 */
[----:B------:R1:W2:Y:S03]  /*a9e0*/  SYNCS.PHASECHK.TRANS64.TRYWAIT P0, [R0+URZ+0x8], R7 ;  /* 0x00000807000075a7 */ /* 0x0002a600080011ff */
[----:B--2---:R-:W-:Y:S05]  /*a9f0*/  @!P0 NANOSLEEP.SYNCS 0x989680 ;  /* 0x009896800000895d */ /* 0x004fea0003900000 */
[----:B------:R-:W2:Y:S02]  /*aa00*/  @!P0 SYNCS.PHASECHK.TRANS64 P0, [R0+URZ+0x8], R7 ;  /* 0x00000807000085a7 */ /* 0x000ea400080010ff */
[----:B--2---:R-:W-:Y:S05]  /*aa10*/  @!P0 BRA `(.L_x_68) ;  /* 0xfffffffc00ec8947 */ /* 0x004fea000383ffff */
[----:B------:R-:W-:Y:S05]  /*aa20*/  BRA `(.L_x_67) ;  /* 0xffffff90003c7947 */ /* 0x000fea000383ffff */
.L_x_70:
[----:B------:R-:W-:Y:S01]  /*aa30*/  BSSY B0, `(.L_x_172) ;  /* 0x0000006000007945 */ /* 0x000fe20003800000 */
[----:B------:R-:W-:-:S07]  /*aa40*/  MOV R15, 0xffffffff ;  /* 0xffffffff000f7802 */ /* 0x000fce0000000f00 */
[----:B-1---5:R-:W-:Y:S05]  /*aa50*/  WARPSYNC.COLLECTIVE R15, `(.L_x_173) ;  /* 0x000000000f0c7348 */ /* 0x022fea0003c00000 */
[----:B------:R-:W-:Y:S02]  /*aa60*/  ELECT P6, UR79, PT ;  /* 0x00000000004f782f */ /* 0x000fe400038c0000 */
[----:B------:R-:W-:Y:S01]  /*aa70*/  MOV R14, UR79 ;  /* 0x0000004f000e7c02 */ /* 0x000fe20008000f00 */
[----:B-1---5:R-:W-:Y:S10]  /*aa80*/  ENDCOLLECTIVE ;  /* 0x000000000000791b */ /* 0x022ff40003800000 */
.L_x_173:
[----:B------:R-:W-:Y:S05]  /*aa90*/  BSYNC B0 ;  /* 0x0000000000007941 */ /* 0x000fea0003800000 */
.L_x_172:
[----:B------:R-:W-:Y:S01]  /*aaa0*/  PLOP3.LUT P0, PT, P6, PT, PT, 0x80, 0x8 ;  /* 0x000000000008781c */ /* 0x000fe2000370f070 */
[----:B------:R-:W-:-:S12]  /*aab0*/  BRA `(.L_x_174) ;  /* 0xffffff9000687947 */ /* 0x000fd8000383ffff */
.L_x_72:
[----:B-1----:R-:W-:-:S04]  /*aac0*/  MOV R0, UR5 ;  /* 0x0000000500007c02 */ /* 0x002fc80008000f00 */
[----:B------:R1:W2:Y:S03]  /*aad0*/  SYNCS.PHASECHK.TRANS64.TRYWAIT P0, [R0+URZ+0x8], R5 ;  /* 0x00000805000075a7 */ /* 0x0002a600080011ff */
[----:B--2---:R-:W-:Y:S05]  /*aae0*/  @!P0 NANOSLEEP.SYNCS 0x989680 ;  /* 0x009896800000895d */ /* 0x004fea0003900000 */
[----:B------:R-:W2:Y:S02]  /*aaf0*/  @!P0 SYNCS.PHASECHK.TRANS64 P0, [R0+URZ+0x8], R5 ;  /* 0x00000805000085a7 */ /* 0x000ea400080010ff */
[----:B--2---:R-:W-:Y:S05]  /*ab00*/  @!P0 BRA `(.L_x_72) ;  /* 0xfffffffc00ec8947 */ /* 0x004fea000383ffff */
[----:B------:R-:W-:Y:S05]  /*ab10*/  BRA `(.L_x_71) ;  /* 0xffffff90006c7947 */ /* 0x000fea000383ffff */
.L_x_73:
[----:B-1----:R1:W2:Y:S02]  /*ab20*/  SYNCS.PHASECHK.TRANS64.TRYWAIT P0, [R0+URZ+0xb0], R5 ;  /* 0x0000b005000075a7 */ /* 0x0022a400080011ff */
[----:B--2---:R-:W-:Y:S05]  /*ab30*/  @!P0 NANOSLEEP.SYNCS 0x989680 ;  /* 0x009896800000895d */ /* 0x004fea0003900000 */
[----:B------:R-:W2:Y:S02]  /*ab40*/  @!P0 SYNCS.PHASECHK.TRANS64 P0, [R0+URZ+0xb0], R5 ;  /* 0x0000b005000085a7 */ /* 0x000ea400080010ff */
[----:B--2---:R-:W-:Y:S05]  /*ab50*/  @!P0 BRA `(.L_x_73) ;  /* 0xfffffffc00f08947 */ /* 0x004fea000383ffff */
[----:B------:R-:W-:Y:S05]  /*ab60*/  BRA `(.L_x_175) ;  /* 0xffffff9400f87947 */ /* 0x000fea000383ffff */
.L_x_75:
[----:B------:R-:W-:-:S07]  /*ab70*/  MOV R0, UR66 ;  /* 0x0000004200007c02 */ /* 0x000fce0008000f00 */
.L_x_176:
[----:B-1----:R1:W2:Y:S02]  /*ab80*/  SYNCS.PHASECHK.TRANS64.TRYWAIT P0, [R0+URZ+0xe0], R5 ;  /* 0x0000e005000075a7 */ /* 0x0022a400080011ff */
[----:B--2---:R-:W-:Y:S05]  /*ab90*/  @!P0 NANOSLEEP.SYNCS 0x989680 ;  /* 0x009896800000895d */ /* 0x004fea0003900000 */
[----:B------:R-:W2:Y:S02]  /*aba0*/  @!P0 SYNCS.PHASECHK.TRANS64 P0, [R0+URZ+0xe0], R5 ;  /* 0x0000e005000085a7 */ /* 0x000ea400080010ff */
[----:B--2---:R-:W-:Y:S05]  /*abb0*/  @!P0 BRA `(.L_x_176) ;  /* 0xfffffffc00f08947 */ /* 0x004fea000383ffff */
[----:B------:R-:W-:Y:S05]  /*abc0*/  BRA `(.L_x_177) ;  /* 0xffffff9800447947 */ /* 0x000fea000383ffff */
.L_x_78:
[----:B------:R-:W-:Y:S07]  /*abd0*/  MOV R0, UR7 ;  /* 0x0000000700007c02 */ /* 0x000fee0008000f00 */
.L_x_178:
[----:B-1----:R1:W2:Y:S02]  /*abe0*/  SYNCS.PHASECHK.TRANS64.TRYWAIT P0, [R0+URZ], R5 ;  /* 0x00000005000075a7 */ /* 0x0022a400080011ff */
[----:B--2---:R-:W-:Y:S05]  /*abf0*/  @!P0 NANOSLEEP.SYNCS 0x989680 ;  /* 0x009896800000895d */ /* 0x004fea0003900000 */
[----:B------:R-:W2:Y:S02]  /*ac00*/  @!P0 SYNCS.PHASECHK.TRANS64 P0, [R0+URZ], R5 ;  /* 0x00000005000085a7 */ /* 0x000ea400080010ff */
[----:B--2---:R-:W-:Y:S05]  /*ac10*/  @!P0 BRA `(.L_x_178) ;  /* 0xfffffffc00f08947 */ /* 0x004fea000383ffff */
[----:B------:R-:W-:Y:S05]  /*ac20*/  BRA `(.L_x_77) ;  /* 0xffffff9800587947 */ /* 0x000fea000383ffff */
.L_x_82:
[----:B-1----:R-:W-:-:S07]  /*ac30*/  MOV R0, UR4 ;  /* 0x0000000400007c02 */ /* 0x002fce0008000f00 */
.L_x_179:
[----:B-1----:R1:W2:Y:S02]  /*ac40*/  SYNCS.PHASECHK.TRANS64.TRYWAIT P0, [R0+URZ], R3 ;  /* 0x00000003000075a7 */ /* 0x0022a400080011ff */
[----:B--2---:R-:W-:Y:S05]  /*ac50*/  @!P0 NANOSLEEP.SYNCS 0x989680 ;  /* 0x009896800000895d */ /* 0x004fea0003900000 */
[----:B------:R-:W2:Y:S02]  /*ac60*/  @!P0 SYNCS.PHASECHK.TRANS64 P0, [R0+URZ], R3 ;  /* 0x00000003000085a7 */ /* 0x000ea400080010ff */
[----:B--2---:R-:W-:Y:S05]  /*ac70*/  @!P0 BRA `(.L_x_179) ;  /* 0xfffffffc00f08947 */ /* 0x004fea000383ffff */
[----:B------:R-:W-:Y:S05]  /*ac80*/  BRA `(.L_x_180) ;  /* 0xffffff9c00b07947 */ /* 0x000fea000383ffff */
.L_x_85:
[----:B------:R-:W-:-:S07]  /*ac90*/  MOV R0, UR42 ;  /* 0x0000002a00007c02 */ /* 0x000fce0008000f00 */
.L_x_181:
[----:B-1----:R1:W2:Y:S02]  /*aca0*/  SYNCS.PHASECHK.TRANS64.TRYWAIT P1, [R0+URZ+0x110], R3 ;  /* 0x00011003000075a7 */ /* 0x0022a400080211ff */
[----:B--2---:R-:W-:Y:S05]  /*acb0*/  @!P1 NANOSLEEP.SYNCS 0x989680 ;  /* 0x009896800000995d */ /* 0x004fea0003900000 */
[----:B------:R-:W2:Y:S02]  /*acc0*/  @!P1 SYNCS.PHASECHK.TRANS64 P1, [R0+URZ+0x110], R3 ;  /* 0x00011003000095a7 */ /* 0x000ea400080210ff */
[----:B--2---:R-:W-:Y:S05]  /*acd0*/  @!P1 BRA `(.L_x_181) ;  /* 0xfffffffc00f09947 */ /* 0x004fea000383ffff */
[----:B------:R-:W-:Y:S05]  /*ace0*/  BRA `(.L_x_182) ;  /* 0xffffff9c00fc7947 */ /* 0x000fea000383ffff */
.L_x_90:
[----:B--2---:R2:W3:Y:S02]  /*acf0*/  SYNCS.PHASECHK.TRANS64.TRYWAIT P0, [R12+URZ+0xb0], R9 ;  /* 0x0000b0090c0075a7 */ /* 0x0044e400080011ff */
[----:B---3--:R-:W-:Y:S05]  /*ad00*/  @!P0 NANOSLEEP.SYNCS 0x989680 ;  /* 0x009896800000895d */ /* 0x008fea0003900000 */
[----:B------:R-:W3:Y:S02]  /*ad10*/  @!P0 SYNCS.PHASECHK.TRANS64 P0, [R12+URZ+0xb0], R9 ;  /* 0x0000b0090c0085a7 */ /* 0x000ee400080010ff */
[----:B---3--:R-:W-:Y:S05]  /*ad20*/  @!P0 BRA `(.L_x_90) ;  /* 0xfffffffc00f08947 */ /* 0x008fea000383ffff */
[----:B------:R-:W-:Y:S05]  /*ad30*/  BRA `(.L_x_183) ;  /* 0xffffffa400247947 */ /* 0x000fea000383ffff */
.L_x_93:
[----:B------:R-:W-:Y:S07]  /*ad40*/  MOV R0, UR21 ;  /* 0x0000001500007c02 */ /* 0x000fee0008000f00 */
.L_x_184:
[----:B--2---:R2:W3:Y:S02]  /*ad50*/  SYNCS.PHASECHK.TRANS64.TRYWAIT P2, [R0+URZ+0xa8], R11 ;  /* 0x0000a80b000075a7 */ /* 0x0044e400080411ff */
[----:B---3--:R-:W-:Y:S05]  /*ad60*/  @!P2 NANOSLEEP.SYNCS 0x989680 ;  /* 0x009896800000a95d */ /* 0x008fea0003900000 */
[----:B------:R-:W3:Y:S02]  /*ad70*/  @!P2 SYNCS.PHASECHK.TRANS64 P2, [R0+URZ+0xa8], R11 ;  /* 0x0000a80b0000a5a7 */ /* 0x000ee400080410ff */
[----:B---3--:R-:W-:Y:S05]  /*ad80*/  @!P2 BRA `(.L_x_184) ;  /* 0xfffffffc00f0a947 */ /* 0x008fea000383ffff */
[----:B------:R-:W-:Y:S05]  /*ad90*/  BRA `(.L_x_92) ;  /* 0xffffffa8008c7947 */ /* 0x000fea000383ffff */
.L_x_96:
[----:B--2---:R-:W-:Y:S07]  /*ada0*/  MOV R0, UR21 ;  /* 0x0000001500007c02 */ /* 0x004fee0008000f00 */
.L_x_185:
[----:B--2---:R2:W3:Y:S02]  /*adb0*/  SYNCS.PHASECHK.TRANS64.TRYWAIT P0, [R0+URZ+0x80], R9 ;  /* 0x00008009000075a7 */ /* 0x0044e400080011ff */
[----:B---3--:R-:W-:Y:S05]  /*adc0*/  @!P0 NANOSLEEP.SYNCS 0x989680 ;  /* 0x009896800000895d */ /* 0x008fea0003900000 */
[----:B------:R-:W3:Y:S02]  /*add0*/  @!P0 SYNCS.PHASECHK.TRANS64 P0, [R0+URZ+0x80], R9 ;  /* 0x00008009000085a7 */ /* 0x000ee400080010ff */
[----:B---3--:R-:W-:Y:S05]  /*ade0*/  @!P0 BRA `(.L_x_185) ;  /* 0xfffffffc00f08947 */ /* 0x008fea000383ffff */
[----:B------:R-:W-:Y:S05]  /*adf0*/  BRA `(.L_x_186) ;  /* 0xffffffa800e87947 */ /* 0x000fea000383ffff */
.L_x_97:
[----:B------:R-:W-:Y:S07]  /*ae00*/  MOV R0, UR21 ;  /* 0x0000001500007c02 */ /* 0x000fee0008000f00 */
.L_x_187:
[----:B--2---:R2:W3:Y:S02]  /*ae10*/  SYNCS.PHASECHK.TRANS64.TRYWAIT P0, [R0+URZ+0x88], R9 ;  /* 0x00008809000075a7 */ /* 0x0044e400080011ff */
[----:B---3--:R-:W-:Y:S05]  /*ae20*/  @!P0 NANOSLEEP.SYNCS 0x989680 ;  /* 0x009896800000895d */ /* 0x008fea0003900000 */
[----:B------:R-:W3:Y:S02]  /*ae30*/  @!P0 SYNCS.PHASECHK.TRANS64 P0, [R0+URZ+0x88], R9 ;  /* 0x00008809000085a7 */ /* 0x000ee400080010ff */
[----:B---3--:R-:W-:Y:S05]  /*ae40*/  @!P0 BRA `(.L_x_187) ;  /* 0xfffffffc00f08947 */ /* 0x008fea000383ffff */
[----:B------:R-:W-:Y:S05]  /*ae50*/  BRA `(.L_x_188) ;  /* 0xffffffac00247947 */ /* 0x000fea000383ffff */
.L_x_98:
[----:B------:R-:W-:Y:S07]  /*ae60*/  MOV R0, UR21 ;  /* 0x0000001500007c02 */ /* 0x000fee0008000f00 */
.L_x_189:
[----:B--2---:R2:W3:Y:S02]  /*ae70*/  SYNCS.PHASECHK.TRANS64.TRYWAIT P0, [R0+URZ+0x90], R9 ;  /* 0x00009009000075a7 */ /* 0x0044e400080011ff */
[----:B---3--:R-:W-:Y:S05]  /*ae80*/  @!P0 NANOSLEEP.SYNCS 0x989680 ;  /* 0x009896800000895d */ /* 0x008fea0003900000 */
[----:B------:R-:W3:Y:S02]  /*ae90*/  @!P0 SYNCS.PHASECHK.TRANS64 P0, [R0+URZ+0x90], R9 ;  /* 0x00009009000085a7 */ /* 0x000ee400080010ff */
[----:B---3--:R-:W-:Y:S05]  /*aea0*/  @!P0 BRA `(.L_x_189) ;  /* 0xfffffffc00f08947 */ /* 0x008fea000383ffff */
[----:B------:R-:W-:Y:S05]  /*aeb0*/  BRA `(.L_x_190) ;  /* 0xffffffac006c7947 */ /* 0x000fea000383ffff */
.L_x_99:
[----:B------:R-:W-:Y:S07]  /*aec0*/  MOV R0, UR21 ;  /* 0x0000001500007c02 */ /* 0x000fee0008000f00 */
.L_x_191:
[----:B--2---:R2:W3:Y:S02]  /*aed0*/  SYNCS.PHASECHK.TRANS64.TRYWAIT P0, [R0+URZ+0x98], R9 ;  /* 0x00009809000075a7 */ /* 0x0044e400080011ff */
[----:B---3--:R-:W-:Y:S05]  /*aee0*/  @!P0 NANOSLEEP.SYNCS 0x989680 ;  /* 0x009896800000895d */ /* 0x008fea0003900000 */
[----:B------:R-:W3:Y:S02]  /*aef0*/  @!P0 SYNCS.PHASECHK.TRANS64 P0, [R0+URZ+0x98], R9 ;  /* 0x00009809000085a7 */ /* 0x000ee400080010ff */
[----:B---3--:R-:W-:Y:S05]  /*af00*/  @!P0 BRA `(.L_x_191) ;  /* 0xfffffffc00f08947 */ /* 0x008fea000383ffff */
[----:B------:R-:W-:Y:S05]  /*af10*/  BRA `(.L_x_192) ;  /* 0xffffffac00b07947 */ /* 0x000fea000383ffff */
.L_x_101:
[----:B------:R-:W-:-:S07]  /*af20*/  MOV R0, UR21 ;  /* 0x0000001500007c02 */ /* 0x000fce0008000f00 */
.L_x_193:
[----:B--2---:R2:W4:Y:S02]  /*af30*/  SYNCS.PHASECHK.TRANS64.TRYWAIT P0, [R0+URZ+0x80], R3 ;  /* 0x00008003000075a7 */ /* 0x00452400080011ff */
[----:B----4-:R-:W-:Y:S05]  /*af40*/  @!P0 NANOSLEEP.SYNCS 0x989680 ;  /* 0x009896800000895d */ /* 0x010fea0003900000 */
[----:B------:R-:W4:Y:S02]  /*af50*/  @!P0 SYNCS.PHASECHK.TRANS64 P0, [R0+URZ+0x80], R3 ;  /* 0x00008003000085a7 */ /* 0x000f2400080010ff */
[----:B----4-:R-:W-:Y:S05]  /*af60*/  @!P0 BRA `(.L_x_193) ;  /* 0xfffffffc00f08947 */ /* 0x010fea000383ffff */
[----:B------:R-:W-:Y:S05]  /*af70*/  BRA `(.L_x_194) ;  /* 0xffffffb000287947 */ /* 0x000fea000383ffff */
.L_x_102:
[----:B--2---:R-:W-:-:S07]  /*af80*/  MOV R0, UR21 ;  /* 0x0000001500007c02 */ /* 0x004fce0008000f00 */
.L_x_195:
[----:B--2---:R2:W4:Y:S02]  /*af90*/  SYNCS.PHASECHK.TRANS64.TRYWAIT P0, [R0+URZ+0x88], R3 ;  /* 0x00008803000075a7 */ /* 0x00452400080011ff */
[----:B----4-:R-:W-:Y:S05]  /*afa0*/  @!P0 NANOSLEEP.SYNCS 0x989680 ;  /* 0x009896800000895d */ /* 0x010fea0003900000 */
[----:B------:R-:W4:Y:S02]  /*afb0*/  @!P0 SYNCS.PHASECHK.TRANS64 P0, [R0+URZ+0x88], R3 ;  /* 0x00008803000085a7 */ /* 0x000f2400080010ff */
[----:B----4-:R-:W-:Y:S05]  /*afc0*/  @!P0 BRA `(.L_x_195) ;  /* 0xfffffffc00f08947 */ /* 0x010fea000383ffff */
[----:B------:R-:W-:Y:S05]  /*afd0*/  BRA `(.L_x_196) ;  /* 0xffffffb000187947 */ /* 0x000fea000383ffff */
.L_x_103:
[----:B--2---:R-:W-:-:S07]  /*afe0*/  MOV R0, UR21 ;  /* 0x0000001500007c02 */ /* 0x004fce0008000f00 */
.L_x_197:
[----:B--2---:R2:W4:Y:S02]  /*aff0*/  SYNCS.PHASECHK.TRANS64.TRYWAIT P0, [R0+URZ+0x90], R3 ;  /* 0x00009003000075a7 */ /* 0x00452400080011ff */
[----:B----4-:R-:W-:Y:S05]  /*b000*/  @!P0 NANOSLEEP.SYNCS 0x989680 ;  /* 0x009896800000895d */ /* 0x010fea0003900000 */
[----:B------:R-:W4:Y:S02]  /*b010*/  @!P0 SYNCS.PHASECHK.TRANS64 P0, [R0+URZ+0x90], R3 ;  /* 0x00009003000085a7 */ /* 0x000f2400080010ff */
[----:B----4-:R-:W-:Y:S05]  /*b020*/  @!P0 BRA `(.L_x_197) ;  /* 0xfffffffc00f08947 */ /* 0x010fea000383ffff */
[----:B------:R-:W-:Y:S05]  /*b030*/  BRA `(.L_x_198) ;  /* 0xffffffb000087947 */ /* 0x000fea000383ffff */
.L_x_105:
[----:B--2---:R2:W3:Y:S02]  /*b040*/  SYNCS.PHASECHK.TRANS64.TRYWAIT P0, [R3+URZ+0xb0], R0 ;  /* 0x0000b000030075a7 */ /* 0x0044e400080011ff */
[----:B---3--:R-:W-:Y:S05]  /*b050*/  @!P0 NANOSLEEP.SYNCS 0x989680 ;  /* 0x009896800000895d */ /* 0x008fea0003900000 */
[----:B------:R-:W3:Y:S02]  /*b060*/  @!P0 SYNCS.PHASECHK.TRANS64 P0, [R3+URZ+0xb0], R0 ;  /* 0x0000b000030085a7 */ /* 0x000ee400080010ff */
[----:B---3--:R-:W-:Y:S05]  /*b070*/  @!P0 BRA `(.L_x_105) ;  /* 0xfffffffc00f08947 */ /* 0x008fea000383ffff */
[----:B------:R-:W-:Y:S05]  /*b080*/  BRA `(.L_x_199) ;  /* 0xffffffb000c87947 */ /* 0x000fea000383ffff */
.L_x_116:
[----:B-1----:R-:W-:Y:S04]  /*b090*/  MOV R2, UR44 ;  /* 0x0000002c00027c02 */ /* 0x002fe80008000f00 */
[----:B------:R1:W2:Y:S03]  /*b0a0*/  SYNCS.PHASECHK.TRANS64.TRYWAIT P0, [R2+URZ+0x60], R3 ;  /* 0x00006003020075a7 */ /* 0x0002a600080011ff */
[----:B--2---:R-:W-:Y:S05]  /*b0b0*/  @!P0 NANOSLEEP.SYNCS 0x989680 ;  /* 0x009896800000895d */ /* 0x004fea0003900000 */
[----:B------:R-:W2:Y:S02]  /*b0c0*/  @!P0 SYNCS.PHASECHK.TRANS64 P0, [R2+URZ+0x60], R3 ;  /* 0x00006003020085a7 */ /* 0x000ea400080010ff */
[----:B--2---:R-:W-:Y:S05]  /*b0d0*/  @!P0 BRA `(.L_x_116) ;  /* 0xfffffffc00ec8947 */ /* 0x004fea000383ffff */
[----:B------:R-:W-:Y:S05]  /*b0e0*/  BRA `(.L_x_115) ;  /* 0xffffffc000187947 */ /* 0x000fea000383ffff */
.L_x_118:
[----:B-1----:R1:W3:Y:S02]  /*b0f0*/  SYNCS.PHASECHK.TRANS64.TRYWAIT P1, [R101+URZ+0xd0], R0 ;  /* 0x0000d000650075a7 */ /* 0x0022e400080211ff */
[----:B---3--:R-:W-:Y:S05]  /*b100*/  @!P1 NANOSLEEP.SYNCS 0x989680 ;  /* 0x009896800000995d */ /* 0x008fea0003900000 */
[----:B------:R-:W3:Y:S02]  /*b110*/  @!P1 SYNCS.PHASECHK.TRANS64 P1, [R101+URZ+0xd0], R0 ;  /* 0x0000d000650095a7 */ /* 0x000ee400080210ff */
[----:B---3--:R-:W-:Y:S05]  /*b120*/  @!P1 BRA `(.L_x_118) ;  /* 0xfffffffc00f09947 */ /* 0x008fea000383ffff */
[----:B------:R-:W-:Y:S05]  /*b130*/  BRA `(.L_x_117) ;  /* 0xffffffc000407947 */ /* 0x000fea000383ffff */
.L_x_127:
[----:B---3--:R3:W4:Y:S02]  /*b140*/  SYNCS.PHASECHK.TRANS64.TRYWAIT P0, [R3+URZ+0x60], R0 ;  /* 0x00006000030075a7 */ /* 0x00872400080011ff */
[----:B----4-:R-:W-:Y:S05]  /*b150*/  @!P0 NANOSLEEP.SYNCS 0x989680 ;  /* 0x009896800000895d */ /* 0x010fea0003900000 */
[----:B------:R-:W4:Y:S02]  /*b160*/  @!P0 SYNCS.PHASECHK.TRANS64 P0, [R3+URZ+0x60], R0 ;  /* 0x00006000030085a7 */ /* 0x000f2400080010ff */
[----:B----4-:R-:W-:Y:S05]  /*b170*/  @!P0 BRA `(.L_x_127) ;  /* 0xfffffffc00f08947 */ /* 0x010fea000383ffff */
[----:B------:R-:W-:Y:S05]  /*b180*/  BRA `(.L_x_126) ;  /* 0xffffffcc001c7947 */ /* 0x000fea000383ffff */
.L_x_135:
[----:B---3--:R3:W4:Y:S02]  /*b190*/  SYNCS.PHASECHK.TRANS64.TRYWAIT P0, [R62+URZ+0x60], R5 ;  /* 0x000060053e0075a7 */ /* 0x00872400080011ff */
[----:B----4-:R-:W-:Y:S05]  /*b1a0*/  @!P0 NANOSLEEP.SYNCS 0x989680 ;  /* 0x009896800000895d */ /* 0x010fea0003900000 */
[----:B------:R-:W4:Y:S02]  /*b1b0*/  @!P0 SYNCS.PHASECHK.TRANS64 P0, [R62+URZ+0x60], R5 ;  /* 0x000060053e0085a7 */ /* 0x000f2400080010ff */
[----:B----4-:R-:W-:Y:S05]  /*b1c0*/  @!P0 BRA `(.L_x_135) ;  /* 0xfffffffc00f08947 */ /* 0x010fea000383ffff */
[----:B------:R-:W-:Y:S05]  /*b1d0*/  BRA `(.L_x_134) ;  /* 0xffffffd800207947 */ /* 0x000fea000383ffff */
.L_x_143:
[----:B---3--:R3:W4:Y:S02]  /*b1e0*/  SYNCS.PHASECHK.TRANS64.TRYWAIT P0, [R62+URZ+0x60], R5 ;  /* 0x000060053e0075a7 */ /* 0x00872400080011ff */
[----:B----4-:R-:W-:Y:S05]  /*b1f0*/  @!P0 NANOSLEEP.SYNCS 0x989680 ;  /* 0x009896800000895d */ /* 0x010fea0003900000 */
[----:B------:R-:W4:Y:S02]  /*b200*/  @!P0 SYNCS.PHASECHK.TRANS64 P0, [R62+URZ+0x60], R5 ;  /* 0x000060053e0085a7 */ /* 0x000f2400080010ff */
[----:B----4-:R-:W-:Y:S05]  /*b210*/  @!P0 BRA `(.L_x_143) ;  /* 0xfffffffc00f08947 */ /* 0x010fea000383ffff */
[----:B------:R-:W-:Y:S05]  /*b220*/  BRA `(.L_x_142) ;  /* 0xffffffe400247947 */ /* 0x000fea000383ffff */
        .weak           $__internal_0_$__cuda_sm10x_tcgen05_guardrail_trap_col_being_dealloced_not_returned_by_alloc
        .type           $__internal_0_$__cuda_sm10x_tcgen05_guardrail_trap_col_being_dealloced_not_returned_by_alloc,@function
        .size           $__internal_0_$__cuda_sm10x_tcgen05_guardrail_trap_col_being_dealloced_not_returned_by_alloc,($__internal_1_$__cuda_sm10x_tcgen05_guardrail_trap_phase_invalid_during_alloc - $__internal_0_$__cuda_sm10x_tcgen05_guardrail_trap_col_being_dealloced_not_returned_by_alloc)
$__internal_0_$__cuda_sm10x_tcgen05_guardrail_trap_col_being_dealloced_not_returned_by_alloc:
[----:B------:R-:W-:Y:S05]  /*b230*/  BPT.TRAP 0x1 ;  /* 0x000000040000795c */ /* 0x000fea0000300000 */
[----:B------:R-:W-:-:S04]  /*b240*/  HFMA2 R3, -RZ, RZ, 0, 0 ;  /* 0x00000000ff037431 */ /* 0x000fc800000001ff */
[----:B------:R-:W-:Y:S05]  /*b250*/  RET.REL.NODEC R2 `(_ZN7cutlass13device_kernelINS_4gemm6kernel13GemmUniversalIN4cute5tupleIJiiiiEEENS1_10collective13CollectiveMmaINS1_46MainloopSm100TmaUmmaWarpSpecializedBlockScaledILi6ELi2ELi2ENS5_IJNS4_1CILi4EEESB_NSA_ILi1EEEEEEEENS5_IJNSA_ILi256EEENSA_ILi128EEESF_EEENS5_IJNS_12float_e2m1_tENS_13float_ue4m3_tEEEENS5_IJNS5_IJlSC_lEEENS4_6LayoutINS5_IJNS5_IJNS5_IJNSA_ILi32EEESB_EEEiEEENS5_IJNS5_IJNSA_ILi16EEESB_EEEiEEENS5_IJSC_iEEEEEENS5_IJSS_NS5_IJNS5_IJNSA_ILi0EEESC_EEENSA_ILi512EEEEEENS5_IJSV_iEEEEEEEEEEESK_S12_NS4_8TiledMMAINS4_8MMA_AtomIJNS4_23SM100_MMA_MXF4_2x1SM_SSISI_SI_fSJ_Li256ELi128ELi16ELNS4_4UMMA5MajorE0ELS17_0ELNS16_7ScaleInE0ELS18_0EEEEEENSM_INS5_IJSC_SC_SC_EEENS5_IJSV_SV_SV_EEEEENS5_IJNS4_10UnderscoreES1E_S1E_EEEEENS5_IJNS4_28SM100_TMA_2SM_LOAD_MULTICASTES1H_EEENS5_IJNS4_14ComposedLayoutINS4_7SwizzleILi3ELi4ELi3EEENS4_18smem_ptr_flag_bitsILi4EEENSM_INS5_IJNSA_ILi8EEESF_EEENS5_IJSF_SC_EEEEEEENSM_INS5_IJNS5_IJNS5_IJSO_SC_EEESR_EEESC_NS5_IJSC_SB_EEEEEENS5_IJNS5_IJNS5_IJSR_SX_EEESW_EEESV_NS5_IJSB_SX_EEEEEEEEEEEvNS4_8identityES1I_S22_vS23_EENS_8epilogue10collective18CollectiveEpilogueINS25_23Sm100TmaWarpSpecializedILi4ELi2ELi32ELb1ELb0EEEJNS5_IJSG_SG_SF_EEENS5_IJNSM_ISG_SC_EENSM_ISN_SC_EEEEENS_10bfloat16_tESL_S2E_SL_NS25_6fusion15FusionCallbacksIS29_NS2F_17LinearCombinationIS2E_fS2E_fLNS_15FloatRoundStyleE2EEES2A_S2D_JEEENS4_5SM1004TMEM4LOAD26SM100_TMEM_LOAD_32dp32b32xENS4_13SM90_TMA_LOADENS1J_INS1K_ILi2ELi4ELi3EEENS1M_ILi16EEENSM_INS5_IJS1O_SN_EEENS5_IJSN_SC_EEEEEEENS4_39AutoVectorizingCopyWithAssumedAlignmentILi128EEENS4_14SM90_TMA_STOREES2V_S2X_S2X_EEEvvEEEEvNT_6ParamsE) ;  /* 0xffffff4c02687950 */ /* 0x000fea0003c3ffff */
        .weak           $__internal_1_$__cuda_sm10x_tcgen05_guardrail_trap_phase_invalid_during_alloc
        .type           $__internal_1_$__cuda_sm10x_tcgen05_guardrail_trap_phase_invalid_during_alloc,@function
        .size           $__internal_1_$__cuda_sm10x_tcgen05_guardrail_trap_phase_invalid_during_alloc,($__internal_2_$__cuda_sm10x_tcgen05_guardrail_trap_unallocated_columns_being_dealloced - $__internal_1_$__cuda_sm10x_tcgen05_guardrail_trap_phase_invalid_during_alloc)
$__internal_1_$__cuda_sm10x_tcgen05_guardrail_trap_phase_invalid_during_alloc:
[----:B------:R-:W-:Y:S05]  /*b260*/  BPT.TRAP 0x1 ;  /* 0x000000040000795c */ /* 0x000fea0000300000 */
[----:B------:R-:W-:-:S04]  /*b270*/  MOV R5, 0x0 ;  /* 0x0000000000057802 */ /* 0x000fc80000000f00 */
[----:B------:R-:W-:Y:S05]  /*b280*/  RET.REL.NODEC R4 `(_ZN7cutlass13device_kernelINS_4gemm6kernel13GemmUniversalIN4cute5tupleIJiiiiEEENS1_10collective13CollectiveMmaINS1_46MainloopSm100TmaUmmaWarpSpecializedBlockScaledILi6ELi2ELi2ENS5_IJNS4_1CILi4EEESB_NSA_ILi1EEEEEEEENS5_IJNSA_ILi256EEENSA_ILi128EEESF_EEENS5_IJNS_12float_e2m1_tENS_13float_ue4m3_tEEEENS5_IJNS5_IJlSC_lEEENS4_6LayoutINS5_IJNS5_IJNS5_IJNSA_ILi32EEESB_EEEiEEENS5_IJNS5_IJNSA_ILi16EEESB_EEEiEEENS5_IJSC_iEEEEEENS5_IJSS_NS5_IJNS5_IJNSA_ILi0EEESC_EEENSA_ILi512EEEEEENS5_IJSV_iEEEEEEEEEEESK_S12_NS4_8TiledMMAINS4_8MMA_AtomIJNS4_23SM100_MMA_MXF4_2x1SM_SSISI_SI_fSJ_Li256ELi128ELi16ELNS4_4UMMA5MajorE0ELS17_0ELNS16_7ScaleInE0ELS18_0EEEEEENSM_INS5_IJSC_SC_SC_EEENS5_IJSV_SV_SV_EEEEENS5_IJNS4_10UnderscoreES1E_S1E_EEEEENS5_IJNS4_28SM100_TMA_2SM_LOAD_MULTICASTES1H_EEENS5_IJNS4_14ComposedLayoutINS4_7SwizzleILi3ELi4ELi3EEENS4_18smem_ptr_flag_bitsILi4EEENSM_INS5_IJNSA_ILi8EEESF_EEENS5_IJSF_SC_EEEEEEENSM_INS5_IJNS5_IJNS5_IJSO_SC_EEESR_EEESC_NS5_IJSC_SB_EEEEEENS5_IJNS5_IJNS5_IJSR_SX_EEESW_EEESV_NS5_IJSB_SX_EEEEEEEEEEEvNS4_8identityES1I_S22_vS23_EENS_8epilogue10collective18CollectiveEpilogueINS25_23Sm100TmaWarpSpecializedILi4ELi2ELi32ELb1ELb0EEEJNS5_IJSG_SG_SF_EEENS5_IJNSM_ISG_SC_EENSM_ISN_SC_EEEEENS_10bfloat16_tESL_S2E_SL_NS25_6fusion15FusionCallbacksIS29_NS2F_17LinearCombinationIS2E_fS2E_fLNS_15FloatRoundStyleE2EEES2A_S2D_JEEENS4_5SM1004TMEM4LOAD26SM100_TMEM_LOAD_32dp32b32xENS4_13SM90_TMA_LOADENS1J_INS1K_ILi2ELi4ELi3EEENS1M_ILi16EEENSM_INS5_IJS1O_SN_EEENS5_IJSN_SC_EEEEEEENS4_39AutoVectorizingCopyWithAssumedAlignmentILi128EEENS4_14SM90_TMA_STOREES2V_S2X_S2X_EEEvvEEEEvNT_6ParamsE) ;  /* 0xffffff4c045c7950 */ /* 0x000fea0003c3ffff */
        .weak           $__internal_2_$__cuda_sm10x_tcgen05_guardrail_trap_unallocated_columns_being_dealloced
        .type           $__internal_2_$__cuda_sm10x_tcgen05_guardrail_trap_unallocated_columns_being_dealloced,@function
        .size           $__internal_2_$__cuda_sm10x_tcgen05_guardrail_trap_unallocated_columns_being_dealloced,(.L_x_201 - $__internal_2_$__cuda_sm10x_tcgen05_guardrail_trap_unallocated_columns_being_dealloced)
$__internal_2_$__cuda_sm10x_tcgen05_guardrail_trap_unallocated_columns_being_dealloced:
[----:B------:R-:W-:Y:S05]  /*b290*/  BPT.TRAP 0x1 ;  /* 0x000000040000795c */ /* 0x000fea0000300000 */
[----:B------:R-:W-:-:S04]  /*b2a0*/  HFMA2 R3, -RZ, RZ, 0, 0 ;  /* 0x00000000ff037431 */ /* 0x000fc800000001ff */
[----:B------:R-:W-:Y:S05]  /*b2b0*/  RET.REL.NODEC R2 `(_ZN7cutlass13device_kernelINS_4gemm6kernel13GemmUniversalIN4cute5tupleIJiiiiEEENS1_10collective13CollectiveMmaINS1_46MainloopSm100TmaUmmaWarpSpecializedBlockScaledILi6ELi2ELi2ENS5_IJNS4_1CILi4EEESB_NSA_ILi1EEEEEEEENS5_IJNSA_ILi256EEENSA_ILi128EEESF_EEENS5_IJNS_12float_e2m1_tENS_13float_ue4m3_tEEEENS5_IJNS5_IJlSC_lEEENS4_6LayoutINS5_IJNS5_IJNS5_IJNSA_ILi32EEESB_EEEiEEENS5_IJNS5_IJNSA_ILi16EEESB_EEEiEEENS5_IJSC_iEEEEEENS5_IJSS_NS5_IJNS5_IJNSA_ILi0EEESC_EEENSA_ILi512EEEEEENS5_IJSV_iEEEEEEEEEEESK_S12_NS4_8TiledMMAINS4_8MMA_AtomIJNS4_23SM100_MMA_MXF4_2x1SM_SSISI_SI_fSJ_Li256ELi128ELi16ELNS4_4UMMA5MajorE0ELS17_0ELNS16_7ScaleInE0ELS18_0EEEEEENSM_INS5_IJSC_SC_SC_EEENS5_IJSV_SV_SV_EEEEENS5_IJNS4_10UnderscoreES1E_S1E_EEEEENS5_IJNS4_28SM100_TMA_2SM_LOAD_MULTICASTES1H_EEENS5_IJNS4_14ComposedLayoutINS4_7SwizzleILi3ELi4ELi3EEENS4_18smem_ptr_flag_bitsILi4EEENSM_INS5_IJNSA_ILi8EEESF_EEENS5_IJSF_SC_EEEEEEENSM_INS5_IJNS5_IJNS5_IJSO_SC_EEESR_EEESC_NS5_IJSC_SB_EEEEEENS5_IJNS5_IJNS5_IJSR_SX_EEESW_EEESV_NS5_IJSB_SX_EEEEEEEEEEEvNS4_8identityES1I_S22_vS23_EENS_8epilogue10collective18CollectiveEpilogueINS25_23Sm100TmaWarpSpecializedILi4ELi2ELi32ELb1ELb0EEEJNS5_IJSG_SG_SF_EEENS5_IJNSM_ISG_SC_EENSM_ISN_SC_EEEEENS_10bfloat16_tESL_S2E_SL_NS25_6fusion15FusionCallbacksIS29_NS2F_17LinearCombinationIS2E_fS2E_fLNS_15FloatRoundStyleE2EEES2A_S2D_JEEENS4_5SM1004TMEM4LOAD26SM100_TMEM_LOAD_32dp32b32xENS4_13SM90_TMA_LOADENS1J_INS1K_ILi2ELi4ELi3EEENS1M_ILi16EEENSM_INS5_IJS1O_SN_EEENS5_IJSN_SC_EEEEEEENS4_39AutoVectorizingCopyWithAssumedAlignmentILi128EEENS4_14SM90_TMA_STOREES2V_S2X_S2X_EEEvvEEEEvNT_6ParamsE) ;  /* 0xffffff4c02507950 */ /* 0x000fea0003c3ffff */
.L_x_200:
[----:B------:R-:W-:-:S00]  /*b2c0*/  BRA `(.L_x_200) ;  /* 0xfffffffc00fc7947 */ /* 0x000fc0000383ffff */
[----:B------:R-:W-:-:S00]  /*b2d0*/  NOP ;  /* 0x0000000000007918 */ /* 0x000fc00000000000 */
        /* <DEDUP_REMOVED lines=10> */
.L_x_201:


//--------------------- .nv.global.init           --------------------------
	.section	.nv.global.init,"aw",@progbits
.nv.global.init:
	.type		$str$29,@object
	.size		$str$29,($str$30 - $str$29)
$str$29:
        /*0000*/ 	.byte	0x28, 0x61, 0x64, 0x64, 0x72, 0x65, 0x73, 0x73, 0x20, 0x26, 0x20, 0x6d, 0x61, 0x73, 0x6b, 0x29
        /*0010*/ 	.byte	0x20, 0x3d, 0x3d, 0x20, 0x30, 0x00
	.type		$str$30,@object
	.size		$str$30,($str$26 - $str$30)
$str$30:
        /*0016*/ 	.byte	0x2f, 0x74, 0x6d, 0x70, 0x2f, 0x63, 0x75, 0x74, 0x6c, 0x61, 0x73, 0x73, 0x5f, 0x73, 0x77, 0x65
        /*0026*/ 	.byte	0x65, 0x70, 0x5f, 0x73, 0x72, 0x63, 0x2f, 0x69, 0x6e, 0x63, 0x6c, 0x75, 0x64, 0x65, 0x2f, 0x63
        /*0036*/ 	.byte	0x75, 0x74, 0x65, 0x2f, 0x70, 0x6f, 0x69, 0x6e, 0x74, 0x65, 0x72, 0x5f, 0x66, 0x6c, 0x61, 0x67
        /*0046*/ 	.byte	0x67, 0x65, 0x64, 0x2e, 0x68, 0x70, 0x70, 0x00
	.type		$str$26,@object
	.size		$str$26,($str$25 - $str$26)
$str$26:
        /*004e*/ 	.byte	0x2f, 0x74, 0x6d, 0x70, 0x2f, 0x63, 0x75, 0x74, 0x6c, 0x61, 0x73, 0x73, 0x5f, 0x73, 0x77, 0x65
        /*005e*/ 	.byte	0x65, 0x70, 0x5f, 0x73, 0x72, 0x63, 0x2f, 0x69, 0x6e, 0x63, 0x6c, 0x75, 0x64, 0x65, 0x2f, 0x63
        /*006e*/ 	.byte	0x75, 0x74, 0x65, 0x2f, 0x61, 0x74, 0x6f, 0x6d, 0x2f, 0x63, 0x6f, 0x70, 0x79, 0x5f, 0x74, 0x72
        /*007e*/ 	.byte	0x61, 0x69, 0x74, 0x73, 0x5f, 0x73, 0x6d, 0x31, 0x30, 0x30, 0x2e, 0x68, 0x70, 0x70, 0x00
	.type		$str$25,@object
	.size		$str$25,(__unnamed_1 - $str$25)
$str$25:
        /*008d*/ 	.byte	0x28, 0x28, 0x75, 0x69, 0x6e, 0x74, 0x33, 0x32, 0x5f, 0x74, 0x28, 0x74, 0x68, 0x72, 0x65, 0x61
        /*009d*/ 	.byte	0x64, 0x49, 0x64, 0x78, 0x2e, 0x78, 0x29, 0x20, 0x2f, 0x20, 0x33, 0x32, 0x29, 0x20, 0x25, 0x20
        /*00ad*/ 	.byte	0x34, 0x29, 0x20, 0x3d, 0x3d, 0x20, 0x28, 0x28, 0x28, 0x74, 0x6d, 0x65, 0x6d, 0x5f, 0x61, 0x64
        /*00bd*/ 	.byte	0x64, 0x72, 0x20, 0x3e, 0x3e, 0x20, 0x31, 0x36, 0x29, 0x20, 0x2f, 0x20, 0x33, 0x32, 0x29, 0x20
        /*00cd*/ 	.byte	0x25, 0x20, 0x34, 0x29, 0x00
	.type		__unnamed_1,@object
	.size		__unnamed_1,(__unnamed_2 - __unnamed_1)
__unnamed_1:
        /*00d2*/ 	.byte	0x61, 0x75, 0x74, 0x6f, 0x20, 0x63, 0x75, 0x74, 0x65, 0x3a, 0x3a, 0x61, 0x73, 0x5f, 0x70, 0x6f
        /* <DEDUP_REMOVED lines=24> */
        /*0262*/ 	.byte	0x34, 0x30, 0x39, 0x36, 0x3e, 0x3e, 0x3e, 0x3e, 0x5d, 0x00
	.type		__unnamed_2,@object
	.size		__unnamed_2,(.L_2 - __unnamed_2)
__unnamed_2:
        /* <DEDUP_REMOVED lines=42> */
        /*050c*/ 	.byte	0x3e, 0x3e, 0x5d, 0x00
.L_2:


//--------------------- .nv.shared._ZN7cutlass13device_kernelINS_4gemm6kernel13GemmUniversalIN4cute5tupleIJiiiiEEENS1_10collective13CollectiveMmaINS1_46MainloopSm100TmaUmmaWarpSpecializedBlockScaledILi6ELi2ELi2ENS5_IJNS4_1CILi4EEESB_NSA_ILi1EEEEEEEENS5_IJNSA_ILi256EEENSA_ILi128EEESF_EEENS5_IJNS_12float_e2m1_tENS_13float_ue4m3_tEEEENS5_IJNS5_IJlSC_lEEENS4_6LayoutINS5_IJNS5_IJNS5_IJNSA_ILi32EEESB_EEEiEEENS5_IJNS5_IJNSA_ILi16EEESB_EEEiEEENS5_IJSC_iEEEEEENS5_IJSS_NS5_IJNS5_IJNSA_ILi0EEESC_EEENSA_ILi512EEEEEENS5_IJSV_iEEEEEEEEEEESK_S12_NS4_8TiledMMAINS4_8MMA_AtomIJNS4_23SM100_MMA_MXF4_2x1SM_SSISI_SI_fSJ_Li256ELi128ELi16ELNS4_4UMMA5MajorE0ELS17_0ELNS16_7ScaleInE0ELS18_0EEEEEENSM_INS5_IJSC_SC_SC_EEENS5_IJSV_SV_SV_EEEEENS5_IJNS4_10UnderscoreES1E_S1E_EEEEENS5_IJNS4_28SM100_TMA_2SM_LOAD_MULTICASTES1H_EEENS5_IJNS4_14ComposedLayoutINS4_7SwizzleILi3ELi4ELi3EEENS4_18smem_ptr_flag_bitsILi4EEENSM_INS5_IJNSA_ILi8EEESF_EEENS5_IJSF_SC_EEEEEEENSM_INS5_IJNS5_IJNS5_IJSO_SC_EEESR_EEESC_NS5_IJSC_SB_EEEEEENS5_IJNS5_IJNS5_IJSR_SX_EEESW_EEESV_NS5_IJSB_SX_EEEEEEEEEEEvNS4_8identityES1I_S22_vS23_EENS_8epilogue10collective18CollectiveEpilogueINS25_23Sm100TmaWarpSpecializedILi4ELi2ELi32ELb1ELb0EEEJNS5_IJSG_SG_SF_EEENS5_IJNSM_ISG_SC_EENSM_ISN_SC_EEEEENS_10bfloat16_tESL_S2E_SL_NS25_6fusion15FusionCallbacksIS29_NS2F_17LinearCombinationIS2E_fS2E_fLNS_15FloatRoundStyleE2EEES2A_S2D_JEEENS4_5SM1004TMEM4LOAD26SM100_TMEM_LOAD_32dp32b32xENS4_13SM90_TMA_LOADENS1J_INS1K_ILi2ELi4ELi3EEENS1M_ILi16EEENSM_INS5_IJS1O_SN_EEENS5_IJSN_SC_EEEEEEENS4_39AutoVectorizingCopyWithAssumedAlignmentILi128EEENS4_14SM90_TMA_STOREES2V_S2X_S2X_EEEvvEEEEvNT_6ParamsE --------------------------
	.section	.nv.shared._ZN7cutlass13device_kernelINS_4gemm6kernel13GemmUniversalIN4cute5tupleIJiiiiEEENS1_10collective13CollectiveMmaINS1_46MainloopSm100TmaUmmaWarpSpecializedBlockScaledILi6ELi2ELi2ENS5_IJNS4_1CILi4EEESB_NSA_ILi1EEEEEEEENS5_IJNSA_ILi256EEENSA_ILi128EEESF_EEENS5_IJNS_12float_e2m1_tENS_13float_ue4m3_tEEEENS5_IJNS5_IJlSC_lEEENS4_6LayoutINS5_IJNS5_IJNS5_IJNSA_ILi32EEESB_EEEiEEENS5_IJNS5_IJNSA_ILi16EEESB_EEEiEEENS5_IJSC_iEEEEEENS5_IJSS_NS5_IJNS5_IJNSA_ILi0EEESC_EEENSA_ILi512EEEEEENS5_IJSV_iEEEEEEEEEEESK_S12_NS4_8TiledMMAINS4_8MMA_AtomIJNS4_23SM100_MMA_MXF4_2x1SM_SSISI_SI_fSJ_Li256ELi128ELi16ELNS4_4UMMA5MajorE0ELS17_0ELNS16_7ScaleInE0ELS18_0EEEEEENSM_INS5_IJSC_SC_SC_EEENS5_IJSV_SV_SV_EEEEENS5_IJNS4_10UnderscoreES1E_S1E_EEEEENS5_IJNS4_28SM100_TMA_2SM_LOAD_MULTICASTES1H_EEENS5_IJNS4_14ComposedLayoutINS4_7SwizzleILi3ELi4ELi3EEENS4_18smem_ptr_flag_bitsILi4EEENSM_INS5_IJNSA_ILi8EEESF_EEENS5_IJSF_SC_EEEEEEENSM_INS5_IJNS5_IJNS5_IJSO_SC_EEESR_EEESC_NS5_IJSC_SB_EEEEEENS5_IJNS5_IJNS5_IJSR_SX_EEESW_EEESV_NS5_IJSB_SX_EEEEEEEEEEEvNS4_8identityES1I_S22_vS23_EENS_8epilogue10collective18CollectiveEpilogueINS25_23Sm100TmaWarpSpecializedILi4ELi2ELi32ELb1ELb0EEEJNS5_IJSG_SG_SF_EEENS5_IJNSM_ISG_SC_EENSM_ISN_SC_EEEEENS_10bfloat16_tESL_S2E_SL_NS25_6fusion15FusionCallbacksIS29_NS2F_17LinearCombinationIS2E_fS2E_fLNS_15FloatRoundStyleE2EEES2A_S2D_JEEENS4_5SM1004TMEM4LOAD26SM100_TMEM_LOAD_32dp32b32xENS4_13SM90_TMA_LOADENS1J_INS1K_ILi2ELi4ELi3EEENS1M_ILi16EEENSM_INS5_IJS1O_SN_EEENS5_IJSN_SC_EEEEEEENS4_39AutoVectorizingCopyWithAssumedAlignmentILi128EEENS4_14SM90_TMA_STOREES2V_S2X_S2X_EEEvvEEEEvNT_6ParamsE,"aw",@nobits
	.sectionflags	@""
	.align	16
	.zero		1024


//--------------------- .nv.shared.reserved.0     --------------------------
	.section	.nv.shared.reserved.0,"aw",@nobits
	.weak		__nv_reservedSMEM_offset_0_alias
	.size		__nv_reservedSMEM_offset_0_alias, 0, 64
	.other		__nv_reservedSMEM_offset_0_alias,@"STO_CUDA_RESERVED_SHARED STV_DEFAULT"
__nv_reservedSMEM_offset_0_alias:
	.zero		0
.nv.shared.reserved.0:
	.zero		64
	.weak		__nv_reservedSMEM_tcgen05_partition
	.type		__nv_reservedSMEM_tcgen05_partition,@object
	.size		__nv_reservedSMEM_tcgen05_partition,(.L_0 - __nv_reservedSMEM_tcgen05_partition)
__nv_reservedSMEM_tcgen05_partition:
	.zero		32
.L_0:


//--------------------- .nv.global                --------------------------
	.section	.nv.global,"aw",@nobits
.nv.global:
	.type		_ZN40_INTERNAL_85d771f4_4_k_cu_5c22ef3d_336704cute1_E,@object
	.size		_ZN40_INTERNAL_85d771f4_4_k_cu_5c22ef3d_336704cute1_E,(_ZN40_INTERNAL_85d771f4_4_k_cu_5c22ef3d_336704cuda3std3__45__cpo6cbeginE - _ZN40_INTERNAL_85d771f4_4_k_cu_5c22ef3d_336704cute1_E)
_ZN40_INTERNAL_85d771f4_4_k_cu_5c22ef3d_336704cute1_E:
	.zero		1
	.type		_ZN40_INTERNAL_85d771f4_4_k_cu_5c22ef3d_336704cuda3std3__45__cpo6cbeginE,@object
	.size		_ZN40_INTERNAL_85d771f4_4_k_cu_5c22ef3d_336704cuda3std3__45__cpo6cbeginE,(_ZN40_INTERNAL_85d771f4_4_k_cu_5c22ef3d_336704cuda3std3__48in_placeE - _ZN40_INTERNAL_85d771f4_4_k_cu_5c22ef3d_336704cuda3std3__45__cpo6cbeginE)
_ZN40_INTERNAL_85d771f4_4_k_cu_5c22ef3d_336704cuda3std3__45__cpo6cbeginE:
	.zero		1
	.type		_ZN40_INTERNAL_85d771f4_4_k_cu_5c22ef3d_336704cuda3std3__48in_placeE,@object
	.size		_ZN40_INTERNAL_85d771f4_4_k_cu_5c22ef3d_336704cuda3std3__48in_placeE,(_ZN40_INTERNAL_85d771f4_4_k_cu_5c22ef3d_336704cuda3std6ranges3__45__cpo9iter_moveE - _ZN40_INTERNAL_85d771f4_4_k_cu_5c22ef3d_336704cuda3std3__48in_placeE)
_ZN40_INTERNAL_85d771f4_4_k_cu_5c22ef3d_336704cuda3std3__48in_placeE:
	.zero		1
	.type		_ZN40_INTERNAL_85d771f4_4_k_cu_5c22ef3d_336704cuda3std6ranges3__45__cpo9iter_moveE,@object
	.size		_ZN40_INTERNAL_85d771f4_4_k_cu_5c22ef3d_336704cuda3std6ranges3__45__cpo9iter_moveE,(_ZN40_INTERNAL_85d771f4_4_k_cu_5c22ef3d_336704cuda3std3__45__cpo5beginE - _ZN40_INTERNAL_85d771f4_4_k_cu_5c22ef3d_336704cuda3std6ranges3__45__cpo9iter_moveE)
_ZN40_INTERNAL_85d771f4_4_k_cu_5c22ef3d_336704cuda3std6ranges3__45__cpo9iter_moveE:
	.zero		1
	.type		_ZN40_INTERNAL_85d771f4_4_k_cu_5c22ef3d_336704cuda3std3__45__cpo5beginE,@object
	.size		_ZN40_INTERNAL_85d771f4_4_k_cu_5c22ef3d_336704cuda3std3__45__cpo5beginE,(_ZN40_INTERNAL_85d771f4_4_k_cu_5c22ef3d_336704cuda3std3__442_GLOBAL__N__85d771f4_4_k_cu_5c22ef3d_336706ignoreE - _ZN40_INTERNAL_85d771f4_4_k_cu_5c22ef3d_336704cuda3std3__45__cpo5beginE)
_ZN40_INTERNAL_85d771f4_4_k_cu_5c22ef3d_336704cuda3std3__45__cpo5beginE:
	.zero		1
	.type		_ZN40_INTERNAL_85d771f4_4_k_cu_5c22ef3d_336704cuda3std3__442_GLOBAL__N__85d771f4_4_k_cu_5c22ef3d_336706ignoreE,@object
	.size		_ZN40_INTERNAL_85d771f4_4_k_cu_5c22ef3d_336704cuda3std3__442_GLOBAL__N__85d771f4_4_k_cu_5c22ef3d_336706ignoreE,(_ZN40_INTERNAL_85d771f4_4_k_cu_5c22ef3d_336704cute7productE - _ZN40_INTERNAL_85d771f4_4_k_cu_5c22ef3d_336704cuda3std3__442_GLOBAL__N__85d771f4_4_k_cu_5c22ef3d_336706ignoreE)
_ZN40_INTERNAL_85d771f4_4_k_cu_5c22ef3d_336704cuda3std3__442_GLOBAL__N__85d771f4_4_k_cu_5c22ef3d_336706ignoreE:
	.zero		1
	.type		_ZN40_INTERNAL_85d771f4_4_k_cu_5c22ef3d_336704cute7productE,@object
	.size		_ZN40_INTERNAL_85d771f4_4_k_cu_5c22ef3d_336704cute7productE,(_ZN40_INTERNAL_85d771f4_4_k_cu_5c22ef3d_336704cuda3std3__45__cpo3endE - _ZN40_INTERNAL_85d771f4_4_k_cu_5c22ef3d_336704cute7productE)
_ZN40_INTERNAL_85d771f4_4_k_cu_5c22ef3d_336704cute7productE:
	.zero		1
	.type		_ZN40_INTERNAL_85d771f4_4_k_cu_5c22ef3d_336704cuda3std3__45__cpo3endE,@object
	.size		_ZN40_INTERNAL_85d771f4_4_k_cu_5c22ef3d_336704cuda3std3__45__cpo3endE,(_ZN40_INTERNAL_85d771f4_4_k_cu_5c22ef3d_336704cuda3std3__419piecewise_constructE - _ZN40_INTERNAL_85d771f4_4_k_cu_5c22ef3d_336704cuda3std3__45__cpo3endE)
_ZN40_INTERNAL_85d771f4_4_k_cu_5c22ef3d_336704cuda3std3__45__cpo3endE:
	.zero		1
	.type		_ZN40_INTERNAL_85d771f4_4_k_cu_5c22ef3d_336704cuda3std3__419piecewise_constructE,@object
	.size		_ZN40_INTERNAL_85d771f4_4_k_cu_5c22ef3d_336704cuda3std3__419piecewise_constructE,(_ZN40_INTERNAL_85d771f4_4_k_cu_5c22ef3d_336704cuda3std3__45__cpo4cendE - _ZN40_INTERNAL_85d771f4_4_k_cu_5c22ef3d_336704cuda3std3__419piecewise_constructE)
_ZN40_INTERNAL_85d771f4_4_k_cu_5c22ef3d_336704cuda3std3__419piecewise_constructE:
	.zero		1
	.type		_ZN40_INTERNAL_85d771f4_4_k_cu_5c22ef3d_336704cuda3std3__45__cpo4cendE,@object
	.size		_ZN40_INTERNAL_85d771f4_4_k_cu_5c22ef3d_336704cuda3std3__45__cpo4cendE,(_ZN40_INTERNAL_85d771f4_4_k_cu_5c22ef3d_336704cuda3std6ranges3__45__cpo4swapE - _ZN40_INTERNAL_85d771f4_4_k_cu_5c22ef3d_336704cuda3std3__45__cpo4cendE)
_ZN40_INTERNAL_85d771f4_4_k_cu_5c22ef3d_336704cuda3std3__45__cpo4cendE:
	.zero		1
	.type		_ZN40_INTERNAL_85d771f4_4_k_cu_5c22ef3d_336704cuda3std6ranges3__45__cpo4swapE,@object
	.size		_ZN40_INTERNAL_85d771f4_4_k_cu_5c22ef3d_336704cuda3std6ranges3__45__cpo4swapE,(.L_10 - _ZN40_INTERNAL_85d771f4_4_k_cu_5c22ef3d_336704cuda3std6ranges3__45__cpo4swapE)
_ZN40_INTERNAL_85d771f4_4_k_cu_5c22ef3d_336704cuda3std6ranges3__45__cpo4swapE:
	.zero		1
.L_10:


//--------------------- .nv.constant0._ZN7cutlass13device_kernelINS_4gemm6kernel13GemmUniversalIN4cute5tupleIJiiiiEEENS1_10collective13CollectiveMmaINS1_46MainloopSm100TmaUmmaWarpSpecializedBlockScaledILi6ELi2ELi2ENS5_IJNS4_1CILi4EEESB_NSA_ILi1EEEEEEEENS5_IJNSA_ILi256EEENSA_ILi128EEESF_EEENS5_IJNS_12float_e2m1_tENS_13float_ue4m3_tEEEENS5_IJNS5_IJlSC_lEEENS4_6LayoutINS5_IJNS5_IJNS5_IJNSA_ILi32EEESB_EEEiEEENS5_IJNS5_IJNSA_ILi16EEESB_EEEiEEENS5_IJSC_iEEEEEENS5_IJSS_NS5_IJNS5_IJNSA_ILi0EEESC_EEENSA_ILi512EEEEEENS5_IJSV_iEEEEEEEEEEESK_S12_NS4_8TiledMMAINS4_8MMA_AtomIJNS4_23SM100_MMA_MXF4_2x1SM_SSISI_SI_fSJ_Li256ELi128ELi16ELNS4_4UMMA5MajorE0ELS17_0ELNS16_7ScaleInE0ELS18_0EEEEEENSM_INS5_IJSC_SC_SC_EEENS5_IJSV_SV_SV_EEEEENS5_IJNS4_10UnderscoreES1E_S1E_EEEEENS5_IJNS4_28SM100_TMA_2SM_LOAD_MULTICASTES1H_EEENS5_IJNS4_14ComposedLayoutINS4_7SwizzleILi3ELi4ELi3EEENS4_18smem_ptr_flag_bitsILi4EEENSM_INS5_IJNSA_ILi8EEESF_EEENS5_IJSF_SC_EEEEEEENSM_INS5_IJNS5_IJNS5_IJSO_SC_EEESR_EEESC_NS5_IJSC_SB_EEEEEENS5_IJNS5_IJNS5_IJSR_SX_EEESW_EEESV_NS5_IJSB_SX_EEEEEEEEEEEvNS4_8identityES1I_S22_vS23_EENS_8epilogue10collective18CollectiveEpilogueINS25_23Sm100TmaWarpSpecializedILi4ELi2ELi32ELb1ELb0EEEJNS5_IJSG_SG_SF_EEENS5_IJNSM_ISG_SC_EENSM_ISN_SC_EEEEENS_10bfloat16_tESL_S2E_SL_NS25_6fusion15FusionCallbacksIS29_NS2F_17LinearCombinationIS2E_fS2E_fLNS_15FloatRoundStyleE2EEES2A_S2D_JEEENS4_5SM1004TMEM4LOAD26SM100_TMEM_LOAD_32dp32b32xENS4_13SM90_TMA_LOADENS1J_INS1K_ILi2ELi4ELi3EEENS1M_ILi16EEENSM_INS5_IJS1O_SN_EEENS5_IJSN_SC_EEEEEEENS4_39AutoVectorizingCopyWithAssumedAlignmentILi128EEENS4_14SM90_TMA_STOREES2V_S2X_S2X_EEEvvEEEEvNT_6ParamsE --------------------------
	.section	.nv.constant0._ZN7cutlass13device_kernelINS_4gemm6kernel13GemmUniversalIN4cute5tupleIJiiiiEEENS1_10collective13CollectiveMmaINS1_46MainloopSm100TmaUmmaWarpSpecializedBlockScaledILi6ELi2ELi2ENS5_IJNS4_1CILi4EEESB_NSA_ILi1EEEEEEEENS5_IJNSA_ILi256EEENSA_ILi128EEESF_EEENS5_IJNS_12float_e2m1_tENS_13float_ue4m3_tEEEENS5_IJNS5_IJlSC_lEEENS4_6LayoutINS5_IJNS5_IJNS5_IJNSA_ILi32EEESB_EEEiEEENS5_IJNS5_IJNSA_ILi16EEESB_EEEiEEENS5_IJSC_iEEEEEENS5_IJSS_NS5_IJNS5_IJNSA_ILi0EEESC_EEENSA_ILi512EEEEEENS5_IJSV_iEEEEEEEEEEESK_S12_NS4_8TiledMMAINS4_8MMA_AtomIJNS4_23SM100_MMA_MXF4_2x1SM_SSISI_SI_fSJ_Li256ELi128ELi16ELNS4_4UMMA5MajorE0ELS17_0ELNS16_7ScaleInE0ELS18_0EEEEEENSM_INS5_IJSC_SC_SC_EEENS5_IJSV_SV_SV_EEEEENS5_IJNS4_10UnderscoreES1E_S1E_EEEEENS5_IJNS4_28SM100_TMA_2SM_LOAD_MULTICASTES1H_EEENS5_IJNS4_14ComposedLayoutINS4_7SwizzleILi3ELi4ELi3EEENS4_18smem_ptr_flag_bitsILi4EEENSM_INS5_IJNSA_ILi8EEESF_EEENS5_IJSF_SC_EEEEEEENSM_INS5_IJNS5_IJNS5_IJSO_SC_EEESR_EEESC_NS5_IJSC_SB_EEEEEENS5_IJNS5_IJNS5_IJSR_SX_EEESW_EEESV_NS5_IJSB_SX_EEEEEEEEEEEvNS4_8identityES1I_S22_vS23_EENS_8epilogue10collective18CollectiveEpilogueINS25_23Sm100TmaWarpSpecializedILi4ELi2ELi32ELb1ELb0EEEJNS5_IJSG_SG_SF_EEENS5_IJNSM_ISG_SC_EENSM_ISN_SC_EEEEENS_10bfloat16_tESL_S2E_SL_NS25_6fusion15FusionCallbacksIS29_NS2F_17LinearCombinationIS2E_fS2E_fLNS_15FloatRoundStyleE2EEES2A_S2D_JEEENS4_5SM1004TMEM4LOAD26SM100_TMEM_LOAD_32dp32b32xENS4_13SM90_TMA_LOADENS1J_INS1K_ILi2ELi4ELi3EEENS1M_ILi16EEENSM_INS5_IJS1O_SN_EEENS5_IJSN_SC_EEEEEEENS4_39AutoVectorizingCopyWithAssumedAlignmentILi128EEENS4_14SM90_TMA_STOREES2V_S2X_S2X_EEEvvEEEEvNT_6ParamsE,"a",@progbits
	.sectionflags	@""
	.align	4
.nv.constant0._ZN7cutlass13device_kernelINS_4gemm6kernel13GemmUniversalIN4cute5tupleIJiiiiEEENS1_10collective13CollectiveMmaINS1_46MainloopSm100TmaUmmaWarpSpecializedBlockScaledILi6ELi2ELi2ENS5_IJNS4_1CILi4EEESB_NSA_ILi1EEEEEEEENS5_IJNSA_ILi256EEENSA_ILi128EEESF_EEENS5_IJNS_12float_e2m1_tENS_13float_ue4m3_tEEEENS5_IJNS5_IJlSC_lEEENS4_6LayoutINS5_IJNS5_IJNS5_IJNSA_ILi32EEESB_EEEiEEENS5_IJNS5_IJNSA_ILi16EEESB_EEEiEEENS5_IJSC_iEEEEEENS5_IJSS_NS5_IJNS5_IJNSA_ILi0EEESC_EEENSA_ILi512EEEEEENS5_IJSV_iEEEEEEEEEEESK_S12_NS4_8TiledMMAINS4_8MMA_AtomIJNS4_23SM100_MMA_MXF4_2x1SM_SSISI_SI_fSJ_Li256ELi128ELi16ELNS4_4UMMA5MajorE0ELS17_0ELNS16_7ScaleInE0ELS18_0EEEEEENSM_INS5_IJSC_SC_SC_EEENS5_IJSV_SV_SV_EEEEENS5_IJNS4_10UnderscoreES1E_S1E_EEEEENS5_IJNS4_28SM100_TMA_2SM_LOAD_MULTICASTES1H_EEENS5_IJNS4_14ComposedLayoutINS4_7SwizzleILi3ELi4ELi3EEENS4_18smem_ptr_flag_bitsILi4EEENSM_INS5_IJNSA_ILi8EEESF_EEENS5_IJSF_SC_EEEEEEENSM_INS5_IJNS5_IJNS5_IJSO_SC_EEESR_EEESC_NS5_IJSC_SB_EEEEEENS5_IJNS5_IJNS5_IJSR_SX_EEESW_EEESV_NS5_IJSB_SX_EEEEEEEEEEEvNS4_8identityES1I_S22_vS23_EENS_8epilogue10collective18CollectiveEpilogueINS25_23Sm100TmaWarpSpecializedILi4ELi2ELi32ELb1ELb0EEEJNS5_IJSG_SG_SF_EEENS5_IJNSM_ISG_SC_EENSM_ISN_SC_EEEEENS_10bfloat16_tESL_S2E_SL_NS25_6fusion15FusionCallbacksIS29_NS2F_17LinearCombinationIS2E_fS2E_fLNS_15FloatRoundStyleE2EEES2A_S2D_JEEENS4_5SM1004TMEM4LOAD26SM100_TMEM_LOAD_32dp32b32xENS4_13SM90_TMA_LOADENS1J_INS1K_ILi2ELi4ELi3EEENS1M_ILi16EEENSM_INS5_IJS1O_SN_EEENS5_IJSN_SC_EEEEEEENS4_39AutoVectorizingCopyWithAssumedAlignmentILi128EEENS4_14SM90_TMA_STOREES2V_S2X_S2X_EEEvvEEEEvNT_6ParamsE:
	.zero		3968


//--------------------- SYMBOLS --------------------------

	.type		.nv.reservedSmem.offset0,@object
	.size		.nv.reservedSmem.offset0,0x4
	.type		.nv.reservedSmem.cap,@object
	.size		.nv.reservedSmem.cap,0x4
	.type		__assertfail,@function
